	.target	sm_100a

	.elftype	@"ET_EXEC"


//--------------------- .note.nv.tkinfo           --------------------------
	.section	.note.nv.tkinfo,"",@"SHT_NOTE"
	.sectionflags	@"SHF_NOTE_NV_TKINFO"
	.tkinfo
        /*0018*/ 	.word	0x00000002
        /*0030*/ 	.string	""
        /*0030*/ 	.string	"ptxas"
        /*0030*/ 	.string	"Cuda compilation tools, release 13.0, V13.0.88"
        /*0030*/ 	.string	"Build cuda_13.0.r13.0/compiler.36424714_0"
        /*0030*/ 	.string	"-arch sm_100a -m 64 "



//--------------------- .note.nv.cuinfo           --------------------------
	.section	.note.nv.cuinfo,"",@"SHT_NOTE"
	.sectionflags	@"SHF_NOTE_NV_CUINFO"
        /*0018*/ 	.short	0x0002
        /*001a*/ 	.short	0x0064
        /*001c*/ 	.short	0x0082
	.zero		2


//--------------------- .nv.info                  --------------------------
	.section	.nv.info,"",@"SHT_CUDA_INFO"
	.align	4


	//----- nvinfo : EIATTR_REGCOUNT
	.align		4
        /*0000*/ 	.byte	0x04, 0x2f
        /*0002*/ 	.short	(.L_16 - .L_15)
	.align		4
.L_15:
        /*0004*/ 	.word	index@(_ZN7cutlass13device_kernelINS_4gemm6kernel13GemmUniversalIN4cute5tupleIJiiiiEEENS1_10collective13CollectiveMmaINS1_35MainloopSm100TmaUmmaWarpSpecializedILi44ELi2ELi4ENS5_IJNS4_1CILi1EEESB_SB_EEEEENS5_IJNSA_ILi64EEENSA_ILi16EEESE_EEENS_12float_e4m3_tENS5_IJlSB_lEEESH_SI_NS4_8TiledMMAINS4_8MMA_AtomIJNS4_10MMA_TraitsINS4_19SM100_MMA_F8F6F4_SSEJSH_SH_fSE_SF_NS4_17integral_constantINS4_4UMMA5MajorELSP_0EEESQ_NSN_INSO_7ScaleInELSR_0EEESS_EEEEEENS4_6LayoutISC_NS5_IJNSA_ILi0EEESW_SW_EEEEENS5_IJNS4_10UnderscoreESZ_SZ_EEEEENS4_13SM90_TMA_LOADENS4_14ComposedLayoutINS4_7SwizzleILi2ELi4ELi3EEENS4_18smem_ptr_flag_bitsILi8EEENSV_INS5_IJNSA_ILi8EEESE_EEENS5_IJSE_SB_EEEEEEEvNS4_8identityES12_S1C_vS1D_EENS_8epilogue10collective18CollectiveEpilogueINS1F_23Sm100TmaWarpSpecializedILi1ELi1ELi8ELb0ELb0EEEJSG_NS5_IJNSV_ISE_SB_EENSV_ISF_SB_EEEEESH_SI_SH_SI_NS1F_6fusion15FusionCallbacksIS1J_NS1N_17LinearCombinationISH_fSH_fLNS_15FloatRoundStyleE2EEESG_S1M_JEEENS4_5SM1004TMEM4LOAD25SM100_TMEM_LOAD_16dp32b8xES12_NS13_INS14_ILi0ELi4ELi3EEES17_NSV_INS5_IJS18_SF_EEENS5_IJSF_SB_EEEEEEENS4_39AutoVectorizingCopyWithAssumedAlignmentILi128EEENS4_14SM90_TMA_STOREES21_S23_S23_EEEvvEEEEvNT_6ParamsE)
        /*0008*/ 	.word	0x00000038


	//----- nvinfo : EIATTR_FRAME_SIZE
	.align		4
.L_16:
        /*000c*/ 	.byte	0x04, 0x11
        /*000e*/ 	.short	(.L_18 - .L_17)
	.align		4
.L_17:
        /*0010*/ 	.word	index@($__internal_2_$__cuda_sm10x_tcgen05_guardrail_trap_unallocated_columns_being_dealloced)
        /*0014*/ 	.word	0x00000000


	//----- nvinfo : EIATTR_FRAME_SIZE
	.align		4
.L_18:
        /*0018*/ 	.byte	0x04, 0x11
        /*001a*/ 	.short	(.L_20 - .L_19)
	.align		4
.L_19:
        /*001c*/ 	.word	index@($__internal_1_$__cuda_sm10x_tcgen05_guardrail_trap_phase_invalid_during_alloc)
        /*0020*/ 	.word	0x00000000


	//----- nvinfo : EIATTR_FRAME_SIZE
	.align		4
.L_20:
        /*0024*/ 	.byte	0x04, 0x11
        /*0026*/ 	.short	(.L_22 - .L_21)
	.align		4
.L_21:
        /*0028*/ 	.word	index@($__internal_0_$__cuda_sm10x_tcgen05_guardrail_trap_col_being_dealloced_not_returned_by_alloc)
        /*002c*/ 	.word	0x00000000


	//----- nvinfo : EIATTR_FRAME_SIZE
	.align		4
.L_22:
        /*0030*/ 	.byte	0x04, 0x11
        /*0032*/ 	.short	(.L_24 - .L_23)
	.align		4
.L_23:
        /*0034*/ 	.word	index@(_ZN7cutlass13device_kernelINS_4gemm6kernel13GemmUniversalIN4cute5tupleIJiiiiEEENS1_10collective13CollectiveMmaINS1_35MainloopSm100TmaUmmaWarpSpecializedILi44ELi2ELi4ENS5_IJNS4_1CILi1EEESB_SB_EEEEENS5_IJNSA_ILi64EEENSA_ILi16EEESE_EEENS_12float_e4m3_tENS5_IJlSB_lEEESH_SI_NS4_8TiledMMAINS4_8MMA_AtomIJNS4_10MMA_TraitsINS4_19SM100_MMA_F8F6F4_SSEJSH_SH_fSE_SF_NS4_17integral_constantINS4_4UMMA5MajorELSP_0EEESQ_NSN_INSO_7ScaleInELSR_0EEESS_EEEEEENS4_6LayoutISC_NS5_IJNSA_ILi0EEESW_SW_EEEEENS5_IJNS4_10UnderscoreESZ_SZ_EEEEENS4_13SM90_TMA_LOADENS4_14ComposedLayoutINS4_7SwizzleILi2ELi4ELi3EEENS4_18smem_ptr_flag_bitsILi8EEENSV_INS5_IJNSA_ILi8EEESE_EEENS5_IJSE_SB_EEEEEEEvNS4_8identityES12_S1C_vS1D_EENS_8epilogue10collective18CollectiveEpilogueINS1F_23Sm100TmaWarpSpecializedILi1ELi1ELi8ELb0ELb0EEEJSG_NS5_IJNSV_ISE_SB_EENSV_ISF_SB_EEEEESH_SI_SH_SI_NS1F_6fusion15FusionCallbacksIS1J_NS1N_17LinearCombinationISH_fSH_fLNS_15FloatRoundStyleE2EEESG_S1M_JEEENS4_5SM1004TMEM4LOAD25SM100_TMEM_LOAD_16dp32b8xES12_NS13_INS14_ILi0ELi4ELi3EEES17_NSV_INS5_IJS18_SF_EEENS5_IJSF_SB_EEEEEEENS4_39AutoVectorizingCopyWithAssumedAlignmentILi128EEENS4_14SM90_TMA_STOREES21_S23_S23_EEEvvEEEEvNT_6ParamsE)
        /*0038*/ 	.word	0x00000000


	//----- nvinfo : EIATTR_MIN_STACK_SIZE
	.align		4
.L_24:
        /*003c*/ 	.byte	0x04, 0x12
        /*003e*/ 	.short	(.L_26 - .L_25)
	.align		4
.L_25:
        /*0040*/ 	.word	index@(_ZN7cutlass13device_kernelINS_4gemm6kernel13GemmUniversalIN4cute5tupleIJiiiiEEENS1_10collective13CollectiveMmaINS1_35MainloopSm100TmaUmmaWarpSpecializedILi44ELi2ELi4ENS5_IJNS4_1CILi1EEESB_SB_EEEEENS5_IJNSA_ILi64EEENSA_ILi16EEESE_EEENS_12float_e4m3_tENS5_IJlSB_lEEESH_SI_NS4_8TiledMMAINS4_8MMA_AtomIJNS4_10MMA_TraitsINS4_19SM100_MMA_F8F6F4_SSEJSH_SH_fSE_SF_NS4_17integral_constantINS4_4UMMA5MajorELSP_0EEESQ_NSN_INSO_7ScaleInELSR_0EEESS_EEEEEENS4_6LayoutISC_NS5_IJNSA_ILi0EEESW_SW_EEEEENS5_IJNS4_10UnderscoreESZ_SZ_EEEEENS4_13SM90_TMA_LOADENS4_14ComposedLayoutINS4_7SwizzleILi2ELi4ELi3EEENS4_18smem_ptr_flag_bitsILi8EEENSV_INS5_IJNSA_ILi8EEESE_EEENS5_IJSE_SB_EEEEEEEvNS4_8identityES12_S1C_vS1D_EENS_8epilogue10collective18CollectiveEpilogueINS1F_23Sm100TmaWarpSpecializedILi1ELi1ELi8ELb0ELb0EEEJSG_NS5_IJNSV_ISE_SB_EENSV_ISF_SB_EEEEESH_SI_SH_SI_NS1F_6fusion15FusionCallbacksIS1J_NS1N_17LinearCombinationISH_fSH_fLNS_15FloatRoundStyleE2EEESG_S1M_JEEENS4_5SM1004TMEM4LOAD25SM100_TMEM_LOAD_16dp32b8xES12_NS13_INS14_ILi0ELi4ELi3EEES17_NSV_INS5_IJS18_SF_EEENS5_IJSF_SB_EEEEEEENS4_39AutoVectorizingCopyWithAssumedAlignmentILi128EEENS4_14SM90_TMA_STOREES21_S23_S23_EEEvvEEEEvNT_6ParamsE)
        /*0044*/ 	.word	0x00000000
.L_26:


//--------------------- .nv.compat                --------------------------
	.section	.nv.compat,"",@"SHT_CUDA_COMPAT_INFO"
	.align	4
        /*0000*/ 	.byte	0x02, 0x09, 0x01, 0x00, 0x02, 0x02, 0x02, 0x00, 0x02, 0x05, 0x05, 0x00, 0x03, 0x07, 0x01, 0x01
        /*0010*/ 	.byte	0x02, 0x03, 0x01, 0x00, 0x02, 0x06, 0x01, 0x00, 0x04, 0x0b, 0x08, 0x00, 0x09, 0x00, 0x00, 0x00
        /*0020*/ 	.byte	0x00, 0x00, 0x00, 0x00


//--------------------- .nv.info._ZN7cutlass13device_kernelINS_4gemm6kernel13GemmUniversalIN4cute5tupleIJiiiiEEENS1_10collective13CollectiveMmaINS1_35MainloopSm100TmaUmmaWarpSpecializedILi44ELi2ELi4ENS5_IJNS4_1CILi1EEESB_SB_EEEEENS5_IJNSA_ILi64EEENSA_ILi16EEESE_EEENS_12float_e4m3_tENS5_IJlSB_lEEESH_SI_NS4_8TiledMMAINS4_8MMA_AtomIJNS4_10MMA_TraitsINS4_19SM100_MMA_F8F6F4_SSEJSH_SH_fSE_SF_NS4_17integral_constantINS4_4UMMA5MajorELSP_0EEESQ_NSN_INSO_7ScaleInELSR_0EEESS_EEEEEENS4_6LayoutISC_NS5_IJNSA_ILi0EEESW_SW_EEEEENS5_IJNS4_10UnderscoreESZ_SZ_EEEEENS4_13SM90_TMA_LOADENS4_14ComposedLayoutINS4_7SwizzleILi2ELi4ELi3EEENS4_18smem_ptr_flag_bitsILi8EEENSV_INS5_IJNSA_ILi8EEESE_EEENS5_IJSE_SB_EEEEEEEvNS4_8identityES12_S1C_vS1D_EENS_8epilogue10collective18CollectiveEpilogueINS1F_23Sm100TmaWarpSpecializedILi1ELi1ELi8ELb0ELb0EEEJSG_NS5_IJNSV_ISE_SB_EENSV_ISF_SB_EEEEESH_SI_SH_SI_NS1F_6fusion15FusionCallbacksIS1J_NS1N_17LinearCombinationISH_fSH_fLNS_15FloatRoundStyleE2EEESG_S1M_JEEENS4_5SM1004TMEM4LOAD25SM100_TMEM_LOAD_16dp32b8xES12_NS13_INS14_ILi0ELi4ELi3EEES17_NSV_INS5_IJS18_SF_EEENS5_IJSF_SB_EEEEEEENS4_39AutoVectorizingCopyWithAssumedAlignmentILi128EEENS4_14SM90_TMA_STOREES21_S23_S23_EEEvvEEEEvNT_6ParamsE --------------------------
	.section	.nv.info._ZN7cutlass13device_kernelINS_4gemm6kernel13GemmUniversalIN4cute5tupleIJiiiiEEENS1_10collective13CollectiveMmaINS1_35MainloopSm100TmaUmmaWarpSpecializedILi44ELi2ELi4ENS5_IJNS4_1CILi1EEESB_SB_EEEEENS5_IJNSA_ILi64EEENSA_ILi16EEESE_EEENS_12float_e4m3_tENS5_IJlSB_lEEESH_SI_NS4_8TiledMMAINS4_8MMA_AtomIJNS4_10MMA_TraitsINS4_19SM100_MMA_F8F6F4_SSEJSH_SH_fSE_SF_NS4_17integral_constantINS4_4UMMA5MajorELSP_0EEESQ_NSN_INSO_7ScaleInELSR_0EEESS_EEEEEENS4_6LayoutISC_NS5_IJNSA_ILi0EEESW_SW_EEEEENS5_IJNS4_10UnderscoreESZ_SZ_EEEEENS4_13SM90_TMA_LOADENS4_14ComposedLayoutINS4_7SwizzleILi2ELi4ELi3EEENS4_18smem_ptr_flag_bitsILi8EEENSV_INS5_IJNSA_ILi8EEESE_EEENS5_IJSE_SB_EEEEEEEvNS4_8identityES12_S1C_vS1D_EENS_8epilogue10collective18CollectiveEpilogueINS1F_23Sm100TmaWarpSpecializedILi1ELi1ELi8ELb0ELb0EEEJSG_NS5_IJNSV_ISE_SB_EENSV_ISF_SB_EEEEESH_SI_SH_SI_NS1F_6fusion15FusionCallbacksIS1J_NS1N_17LinearCombinationISH_fSH_fLNS_15FloatRoundStyleE2EEESG_S1M_JEEENS4_5SM1004TMEM4LOAD25SM100_TMEM_LOAD_16dp32b8xES12_NS13_INS14_ILi0ELi4ELi3EEES17_NSV_INS5_IJS18_SF_EEENS5_IJSF_SB_EEEEEEENS4_39AutoVectorizingCopyWithAssumedAlignmentILi128EEENS4_14SM90_TMA_STOREES21_S23_S23_EEEvvEEEEvNT_6ParamsE,"",@"SHT_CUDA_INFO"
	.sectionflags	@""
	.align	4


	//----- nvinfo : EIATTR_CUDA_API_VERSION
	.align		4
        /*0000*/ 	.byte	0x04, 0x37
        /*0002*/ 	.short	(.L_28 - .L_27)
.L_27:
        /*0004*/ 	.word	0x00000082


	//----- nvinfo : EIATTR_KPARAM_INFO
	.align		4
.L_28:
        /*0008*/ 	.byte	0x04, 0x17
        /*000a*/ 	.short	(.L_30 - .L_29)
.L_29:
        /*000c*/ 	.word	0x00000000
        /*0010*/ 	.short	0x0000
        /*0012*/ 	.short	0x0000
        /*0014*/ 	.byte	0x00, 0xf0, 0x01, 0x20


	//----- nvinfo : EIATTR_AT_ENTRY_FRAGMENTS
	.align		4
.L_30:
        /*0018*/ 	.byte	0x04, 0x4f
        /*001a*/ 	.short	(.L_32 - .L_31)


	//   ....[0]....
.L_31:
        /*001c*/ 	.word	0x00000006


	//----- nvinfo : EIATTR_RESERVED_SMEM_USED
	.align		4
.L_32:
        /*0020*/ 	.byte	0x01, 0x41
	.zero		2


	//----- nvinfo : EIATTR_SPARSE_MMA_MASK
	.align		4
        /*0024*/ 	.byte	0x03, 0x50
        /*0026*/ 	.short	0x0000


	//----- nvinfo : EIATTR_TCGEN05_1CTA_USED
	.align		4
        /*0028*/ 	.byte	0x01, 0x51
	.zero		2


	//----- nvinfo : EIATTR_MAXREG_COUNT
	.align		4
        /*002c*/ 	.byte	0x03, 0x1b
        /*002e*/ 	.short	0x00ff


	//----- nvinfo : EIATTR_NUM_BARRIERS
	.align		4
        /*0030*/ 	.byte	0x02, 0x4c
        /*0032*/ 	.byte	0x07
	.zero		1


	//----- nvinfo : EIATTR_EXTERNS
	.align		4
        /*0034*/ 	.byte	0x04, 0x0f
        /*0036*/ 	.short	(.L_34 - .L_33)


	//   ....[0]....
	.align		4
.L_33:
        /*0038*/ 	.word	index@(__assertfail)


	//----- nvinfo : EIATTR_MERCURY_ISA_VERSION
	.align		4
.L_34:
        /*003c*/ 	.byte	0x03, 0x5f
        /*003e*/ 	.short	0x0101


	//----- nvinfo : EIATTR_INT_WARP_WIDE_INSTR_OFFSETS
	.align		4
        /*0040*/ 	.byte	0x04, 0x31
        /*0042*/ 	.short	(.L_36 - .L_35)


	//   ....[0]....
.L_35:
        /*0044*/ 	.word	0x000022a0


	//   ....[1]....
        /*0048*/ 	.word	0x00005300


	//   ....[2]....
        /*004c*/ 	.word	0x00005320


	//   ....[3]....
        /*0050*/ 	.word	0x00005350


	//   ....[4]....
        /*0054*/ 	.word	0x00005d70


	//   ....[5]....
        /*0058*/ 	.word	0x00005e60


	//----- nvinfo : EIATTR_COOP_GROUP_MASK_REGIDS
	.align		4
.L_36:
        /*005c*/ 	.byte	0x04, 0x29
        /*005e*/ 	.short	(.L_38 - .L_37)


	//   ....[0]....
.L_37:
        /*0060*/ 	.word	0xffffffff


	//   ....[1]....
        /*0064*/ 	.word	0xffffffff


	//   ....[2]....
        /*0068*/ 	.word	0xffffffff


	//   ....[3]....
        /*006c*/ 	.word	0xffffffff


	//   ....[4]....
        /*0070*/ 	.word	0xffffffff


	//   ....[5]....
        /*0074*/ 	.word	0xffffffff


	//   ....[6]....
        /*0078*/ 	.word	0xffffffff


	//   ....[7]....
        /*007c*/ 	.word	0xffffffff


	//   ....[8]....
        /*0080*/ 	.word	0xffffffff


	//   ....[9]....
        /*0084*/ 	.word	0xffffffff


	//   ....[10]....
        /*0088*/ 	.word	0xffffffff


	//   ....[11]....
        /*008c*/ 	.word	0xffffffff


	//   ....[12]....
        /*0090*/ 	.word	0xffffffff


	//----- nvinfo : EIATTR_COOP_GROUP_INSTR_OFFSETS
	.align		4
.L_38:
        /*0094*/ 	.byte	0x04, 0x28
        /*0096*/ 	.short	(.L_40 - .L_39)


	//   ....[0]....
.L_39:
        /*0098*/ 	.word	0x00000090


	//   ....[1]....
        /*009c*/ 	.word	0x000004c0


	//   ....[2]....
        /*00a0*/ 	.word	0x00000b60


	//   ....[3]....
        /*00a4*/ 	.word	0x00000ca0


	//   ....[4]....
        /*00a8*/ 	.word	0x00000da0


	//   ....[5]....
        /*00ac*/ 	.word	0x00000f10


	//   ....[6]....
        /*00b0*/ 	.word	0x000010b0


	//   ....[7]....
        /*00b4*/ 	.word	0x00002180


	//   ....[8]....
        /*00b8*/ 	.word	0x000045f0


	//   ....[9]....
        /*00bc*/ 	.word	0x00004800


	//   ....[10]....
        /*00c0*/ 	.word	0x00004830


	//   ....[11]....
        /*00c4*/ 	.word	0x000051e0


	//   ....[12]....
        /*00c8*/ 	.word	0x00005410


	//----- nvinfo : EIATTR_VRC_CTA_INIT_COUNT
	.align		4
.L_40:
        /*00cc*/ 	.byte	0x02, 0x4a
        /*00ce*/ 	.byte	0x80
	.zero		1


	//----- nvinfo : EIATTR_SYSCALL_OFFSETS
	.align		4
        /*00d0*/ 	.byte	0x04, 0x46
        /*00d2*/ 	.short	(.L_42 - .L_41)


	//   ....[0]....
.L_41:
        /*00d4*/ 	.word	0x00006df0


	//----- nvinfo : EIATTR_MBARRIER_INSTR_OFFSETS
	.align		4
.L_42:
        /*00d8*/ 	.byte	0x04, 0x39
        /*00da*/ 	.short	(.L_44 - .L_43)


	//   ....[0]....
.L_43:
        /*00dc*/ 	.word	0x000005c0
        /*00e0*/ 	.word	0x000000ff
        /*00e4*/ 	.word	0x00000000
        /*00e8*/ 	.short	0x0100
        /*00ea*/ 	.byte	0x05
	.zero		1


	//   ....[1]....
        /*00ec*/ 	.word	0x000005d0
        /*00f0*/ 	.word	0x000000ff
        /*00f4*/ 	.word	0x00000160
        /*00f8*/ 	.short	0x0100
        /*00fa*/ 	.byte	0x05
	.zero		1


	//   ....[2]....
        /*00fc*/ 	.word	0x000005e0
        /*0100*/ 	.word	0x000000ff
        /*0104*/ 	.word	0x00000008
        /*0108*/ 	.short	0x0100
        /*010a*/ 	.byte	0x05
	.zero		1


	//   ....[3]....
        /*010c*/ 	.word	0x000005f0
        /*0110*/ 	.word	0x000000ff
        /*0114*/ 	.word	0x00000168
        /*0118*/ 	.short	0x0100
        /*011a*/ 	.byte	0x05
	.zero		1


	//   ....[4]....
        /*011c*/ 	.word	0x00000600
        /*0120*/ 	.word	0x000000ff
        /*0124*/ 	.word	0x00000010
        /*0128*/ 	.short	0x0100
        /*012a*/ 	.byte	0x05
	.zero		1


	//   ....[5]....
        /*012c*/ 	.word	0x00000610
        /*0130*/ 	.word	0x000000ff
        /*0134*/ 	.word	0x00000170
        /*0138*/ 	.short	0x0100
        /*013a*/ 	.byte	0x05
	.zero		1


	//   ....[6]....
        /*013c*/ 	.word	0x00000620
        /*0140*/ 	.word	0x000000ff
        /*0144*/ 	.word	0x00000018
        /*0148*/ 	.short	0x0100
        /*014a*/ 	.byte	0x05
	.zero		1


	//   ....[7]....
        /*014c*/ 	.word	0x00000630
        /*0150*/ 	.word	0x000000ff
        /*0154*/ 	.word	0x00000178
        /*0158*/ 	.short	0x0100
        /*015a*/ 	.byte	0x05
	.zero		1


	//   ....[8]....
        /*015c*/ 	.word	0x00000640
        /*0160*/ 	.word	0x000000ff
        /*0164*/ 	.word	0x00000020
        /*0168*/ 	.short	0x0100
        /*016a*/ 	.byte	0x05
	.zero		1


	//   ....[9]....
        /*016c*/ 	.word	0x00000650
        /*0170*/ 	.word	0x000000ff
        /*0174*/ 	.word	0x00000180
        /*0178*/ 	.short	0x0100
        /*017a*/ 	.byte	0x05
	.zero		1


	//   ....[10]....
        /*017c*/ 	.word	0x00000660
        /*0180*/ 	.word	0x000000ff
        /*0184*/ 	.word	0x00000028
        /*0188*/ 	.short	0x0100
        /*018a*/ 	.byte	0x05
	.zero		1


	//   ....[11]....
        /*018c*/ 	.word	0x00000670
        /*0190*/ 	.word	0x000000ff
        /*0194*/ 	.word	0x00000188
        /*0198*/ 	.short	0x0100
        /*019a*/ 	.byte	0x05
	.zero		1


	//   ....[12]....
        /*019c*/ 	.word	0x00000680
        /*01a0*/ 	.word	0x000000ff
        /*01a4*/ 	.word	0x00000030
        /*01a8*/ 	.short	0x0100
        /*01aa*/ 	.byte	0x05
	.zero		1


	//   ....[13]....
        /*01ac*/ 	.word	0x00000690
        /*01b0*/ 	.word	0x000000ff
        /*01b4*/ 	.word	0x00000190
        /*01b8*/ 	.short	0x0100
        /*01ba*/ 	.byte	0x05
	.zero		1


	//   ....[14]....
        /*01bc*/ 	.word	0x000006a0
        /*01c0*/ 	.word	0x000000ff
        /*01c4*/ 	.word	0x00000038
        /*01c8*/ 	.short	0x0100
        /*01ca*/ 	.byte	0x05
	.zero		1


	//   ....[15]....
        /*01cc*/ 	.word	0x000006b0
        /*01d0*/ 	.word	0x000000ff
        /*01d4*/ 	.word	0x00000198
        /*01d8*/ 	.short	0x0100
        /*01da*/ 	.byte	0x05
	.zero		1


	//   ....[16]....
        /*01dc*/ 	.word	0x000006c0
        /*01e0*/ 	.word	0x000000ff
        /*01e4*/ 	.word	0x00000040
        /*01e8*/ 	.short	0x0100
        /*01ea*/ 	.byte	0x05
	.zero		1


	//   ....[17]....
        /*01ec*/ 	.word	0x000006d0
        /*01f0*/ 	.word	0x000000ff
        /*01f4*/ 	.word	0x000001a0
        /*01f8*/ 	.short	0x0100
        /*01fa*/ 	.byte	0x05
	.zero		1


	//   ....[18]....
        /*01fc*/ 	.word	0x000006e0
        /*0200*/ 	.word	0x000000ff
        /*0204*/ 	.word	0x00000048
        /*0208*/ 	.short	0x0100
        /*020a*/ 	.byte	0x05
	.zero		1


	//   ....[19]....
        /*020c*/ 	.word	0x000006f0
        /*0210*/ 	.word	0x000000ff
        /*0214*/ 	.word	0x000001a8
        /*0218*/ 	.short	0x0100
        /*021a*/ 	.byte	0x05
	.zero		1


	//   ....[20]....
        /*021c*/ 	.word	0x00000700
        /*0220*/ 	.word	0x000000ff
        /*0224*/ 	.word	0x00000050
        /*0228*/ 	.short	0x0100
        /*022a*/ 	.byte	0x05
	.zero		1


	//   ....[21]....
        /*022c*/ 	.word	0x00000710
        /*0230*/ 	.word	0x000000ff
        /*0234*/ 	.word	0x000001b0
        /*0238*/ 	.short	0x0100
        /*023a*/ 	.byte	0x05
	.zero		1


	//   ....[22]....
        /*023c*/ 	.word	0x00000720
        /*0240*/ 	.word	0x000000ff
        /*0244*/ 	.word	0x00000058
        /*0248*/ 	.short	0x0100
        /*024a*/ 	.byte	0x05
	.zero		1


	//   ....[23]....
        /*024c*/ 	.word	0x00000730
        /*0250*/ 	.word	0x000000ff
        /*0254*/ 	.word	0x000001b8
        /*0258*/ 	.short	0x0100
        /*025a*/ 	.byte	0x05
	.zero		1


	//   ....[24]....
        /*025c*/ 	.word	0x00000740
        /*0260*/ 	.word	0x000000ff
        /*0264*/ 	.word	0x00000060
        /*0268*/ 	.short	0x0100
        /*026a*/ 	.byte	0x05
	.zero		1


	//   ....[25]....
        /*026c*/ 	.word	0x00000750
        /*0270*/ 	.word	0x000000ff
        /*0274*/ 	.word	0x000001c0
        /*0278*/ 	.short	0x0100
        /*027a*/ 	.byte	0x05
	.zero		1


	//   ....[26]....
        /*027c*/ 	.word	0x00000760
        /*0280*/ 	.word	0x000000ff
        /*0284*/ 	.word	0x00000068
        /*0288*/ 	.short	0x0100
        /*028a*/ 	.byte	0x05
	.zero		1


	//   ....[27]....
        /*028c*/ 	.word	0x00000770
        /*0290*/ 	.word	0x000000ff
        /*0294*/ 	.word	0x000001c8
        /*0298*/ 	.short	0x0100
        /*029a*/ 	.byte	0x05
	.zero		1


	//   ....[28]....
        /*029c*/ 	.word	0x00000780
        /*02a0*/ 	.word	0x000000ff
        /*02a4*/ 	.word	0x00000070
        /*02a8*/ 	.short	0x0100
        /*02aa*/ 	.byte	0x05
	.zero		1


	//   ....[29]....
        /*02ac*/ 	.word	0x00000790
        /*02b0*/ 	.word	0x000000ff
        /*02b4*/ 	.word	0x000001d0
        /*02b8*/ 	.short	0x0100
        /*02ba*/ 	.byte	0x05
	.zero		1


	//   ....[30]....
        /*02bc*/ 	.word	0x000007a0
        /*02c0*/ 	.word	0x000000ff
        /*02c4*/ 	.word	0x00000078
        /*02c8*/ 	.short	0x0100
        /*02ca*/ 	.byte	0x05
	.zero		1


	//   ....[31]....
        /*02cc*/ 	.word	0x000007b0
        /*02d0*/ 	.word	0x000000ff
        /*02d4*/ 	.word	0x000001d8
        /*02d8*/ 	.short	0x0100
        /*02da*/ 	.byte	0x05
	.zero		1


	//   ....[32]....
        /*02dc*/ 	.word	0x000007c0
        /*02e0*/ 	.word	0x000000ff
        /*02e4*/ 	.word	0x00000080
        /*02e8*/ 	.short	0x0100
        /*02ea*/ 	.byte	0x05
	.zero		1


	//   ....[33]....
        /*02ec*/ 	.word	0x000007d0
        /*02f0*/ 	.word	0x000000ff
        /*02f4*/ 	.word	0x000001e0
        /*02f8*/ 	.short	0x0100
        /*02fa*/ 	.byte	0x05
	.zero		1


	//   ....[34]....
        /*02fc*/ 	.word	0x000007e0
        /*0300*/ 	.word	0x000000ff
        /*0304*/ 	.word	0x00000088
        /*0308*/ 	.short	0x0100
        /*030a*/ 	.byte	0x05
	.zero		1


	//   ....[35]....
        /*030c*/ 	.word	0x000007f0
        /*0310*/ 	.word	0x000000ff
        /*0314*/ 	.word	0x000001e8
        /*0318*/ 	.short	0x0100
        /*031a*/ 	.byte	0x05
	.zero		1


	//   ....[36]....
        /*031c*/ 	.word	0x00000800
        /*0320*/ 	.word	0x000000ff
        /*0324*/ 	.word	0x00000090
        /*0328*/ 	.short	0x0100
        /*032a*/ 	.byte	0x05
	.zero		1


	//   ....[37]....
        /*032c*/ 	.word	0x00000810
        /*0330*/ 	.word	0x000000ff
        /*0334*/ 	.word	0x000001f0
        /*0338*/ 	.short	0x0100
        /*033a*/ 	.byte	0x05
	.zero		1


	//   ....[38]....
        /*033c*/ 	.word	0x00000820
        /*0340*/ 	.word	0x000000ff
        /*0344*/ 	.word	0x00000098
        /*0348*/ 	.short	0x0100
        /*034a*/ 	.byte	0x05
	.zero		1


	//   ....[39]....
        /*034c*/ 	.word	0x00000830
        /*0350*/ 	.word	0x000000ff
        /*0354*/ 	.word	0x000001f8
        /*0358*/ 	.short	0x0100
        /*035a*/ 	.byte	0x05
	.zero		1


	//   ....[40]....
        /*035c*/ 	.word	0x00000840
        /*0360*/ 	.word	0x000000ff
        /*0364*/ 	.word	0x000000a0
        /*0368*/ 	.short	0x0100
        /*036a*/ 	.byte	0x05
	.zero		1


	//   ....[41]....
        /*036c*/ 	.word	0x00000850
        /*0370*/ 	.word	0x000000ff
        /*0374*/ 	.word	0x00000200
        /*0378*/ 	.short	0x0100
        /*037a*/ 	.byte	0x05
	.zero		1


	//   ....[42]....
        /*037c*/ 	.word	0x00000860
        /*0380*/ 	.word	0x000000ff
        /*0384*/ 	.word	0x000000a8
        /*0388*/ 	.short	0x0100
        /*038a*/ 	.byte	0x05
	.zero		1


	//   ....[43]....
        /*038c*/ 	.word	0x00000870
        /*0390*/ 	.word	0x000000ff
        /*0394*/ 	.word	0x00000208
        /*0398*/ 	.short	0x0100
        /*039a*/ 	.byte	0x05
	.zero		1


	//   ....[44]....
        /*039c*/ 	.word	0x00000880
        /*03a0*/ 	.word	0x000000ff
        /*03a4*/ 	.word	0x000000b0
        /*03a8*/ 	.short	0x0100
        /*03aa*/ 	.byte	0x05
	.zero		1


	//   ....[45]....
        /*03ac*/ 	.word	0x00000890
        /*03b0*/ 	.word	0x000000ff
        /*03b4*/ 	.word	0x00000210
        /*03b8*/ 	.short	0x0100
        /*03ba*/ 	.byte	0x05
	.zero		1


	//   ....[46]....
        /*03bc*/ 	.word	0x000008a0
        /*03c0*/ 	.word	0x000000ff
        /*03c4*/ 	.word	0x000000b8
        /*03c8*/ 	.short	0x0100
        /*03ca*/ 	.byte	0x05
	.zero		1


	//   ....[47]....
        /*03cc*/ 	.word	0x000008b0
        /*03d0*/ 	.word	0x000000ff
        /*03d4*/ 	.word	0x00000218
        /*03d8*/ 	.short	0x0100
        /*03da*/ 	.byte	0x05
	.zero		1


	//   ....[48]....
        /*03dc*/ 	.word	0x000008c0
        /*03e0*/ 	.word	0x000000ff
        /*03e4*/ 	.word	0x000000c0
        /*03e8*/ 	.short	0x0100
        /*03ea*/ 	.byte	0x05
	.zero		1


	//   ....[49]....
        /*03ec*/ 	.word	0x000008d0
        /*03f0*/ 	.word	0x000000ff
        /*03f4*/ 	.word	0x00000220
        /*03f8*/ 	.short	0x0100
        /*03fa*/ 	.byte	0x05
	.zero		1


	//   ....[50]....
        /*03fc*/ 	.word	0x000008e0
        /*0400*/ 	.word	0x000000ff
        /*0404*/ 	.word	0x000000c8
        /*0408*/ 	.short	0x0100
        /*040a*/ 	.byte	0x05
	.zero		1


	//   ....[51]....
        /*040c*/ 	.word	0x000008f0
        /*0410*/ 	.word	0x000000ff
        /*0414*/ 	.word	0x00000228
        /*0418*/ 	.short	0x0100
        /*041a*/ 	.byte	0x05
	.zero		1


	//   ....[52]....
        /*041c*/ 	.word	0x00000900
        /*0420*/ 	.word	0x000000ff
        /*0424*/ 	.word	0x000000d0
        /*0428*/ 	.short	0x0100
        /*042a*/ 	.byte	0x05
	.zero		1


	//   ....[53]....
        /*042c*/ 	.word	0x00000910
        /*0430*/ 	.word	0x000000ff
        /*0434*/ 	.word	0x00000230
        /*0438*/ 	.short	0x0100
        /*043a*/ 	.byte	0x05
	.zero		1


	//   ....[54]....
        /*043c*/ 	.word	0x00000920
        /*0440*/ 	.word	0x000000ff
        /*0444*/ 	.word	0x000000d8
        /*0448*/ 	.short	0x0100
        /*044a*/ 	.byte	0x05
	.zero		1


	//   ....[55]....
        /*044c*/ 	.word	0x00000930
        /*0450*/ 	.word	0x000000ff
        /*0454*/ 	.word	0x00000238
        /*0458*/ 	.short	0x0100
        /*045a*/ 	.byte	0x05
	.zero		1


	//   ....[56]....
        /*045c*/ 	.word	0x00000940
        /*0460*/ 	.word	0x000000ff
        /*0464*/ 	.word	0x000000e0
        /*0468*/ 	.short	0x0100
        /*046a*/ 	.byte	0x05
	.zero		1


	//   ....[57]....
        /*046c*/ 	.word	0x00000950
        /*0470*/ 	.word	0x000000ff
        /*0474*/ 	.word	0x00000240
        /*0478*/ 	.short	0x0100
        /*047a*/ 	.byte	0x05
	.zero		1


	//   ....[58]....
        /*047c*/ 	.word	0x00000960
        /*0480*/ 	.word	0x000000ff
        /*0484*/ 	.word	0x000000e8
        /*0488*/ 	.short	0x0100
        /*048a*/ 	.byte	0x05
	.zero		1


	//   ....[59]....
        /*048c*/ 	.word	0x00000970
        /*0490*/ 	.word	0x000000ff
        /*0494*/ 	.word	0x00000248
        /*0498*/ 	.short	0x0100
        /*049a*/ 	.byte	0x05
	.zero		1


	//   ....[60]....
        /*049c*/ 	.word	0x00000980
        /*04a0*/ 	.word	0x000000ff
        /*04a4*/ 	.word	0x000000f0
        /*04a8*/ 	.short	0x0100
        /*04aa*/ 	.byte	0x05
	.zero		1


	//   ....[61]....
        /*04ac*/ 	.word	0x00000990
        /*04b0*/ 	.word	0x000000ff
        /*04b4*/ 	.word	0x00000250
        /*04b8*/ 	.short	0x0100
        /*04ba*/ 	.byte	0x05
	.zero		1


	//   ....[62]....
        /*04bc*/ 	.word	0x000009a0
        /*04c0*/ 	.word	0x000000ff
        /*04c4*/ 	.word	0x000000f8
        /*04c8*/ 	.short	0x0100
        /*04ca*/ 	.byte	0x05
	.zero		1


	//   ....[63]....
        /*04cc*/ 	.word	0x000009b0
        /*04d0*/ 	.word	0x000000ff
        /*04d4*/ 	.word	0x00000258
        /*04d8*/ 	.short	0x0100
        /*04da*/ 	.byte	0x05
	.zero		1


	//   ....[64]....
        /*04dc*/ 	.word	0x000009c0
        /*04e0*/ 	.word	0x000000ff
        /*04e4*/ 	.word	0x00000100
        /*04e8*/ 	.short	0x0100
        /*04ea*/ 	.byte	0x05
	.zero		1


	//   ....[65]....
        /*04ec*/ 	.word	0x000009d0
        /*04f0*/ 	.word	0x000000ff
        /*04f4*/ 	.word	0x00000260
        /*04f8*/ 	.short	0x0100
        /*04fa*/ 	.byte	0x05
	.zero		1


	//   ....[66]....
        /*04fc*/ 	.word	0x000009e0
        /*0500*/ 	.word	0x000000ff
        /*0504*/ 	.word	0x00000108
        /*0508*/ 	.short	0x0100
        /*050a*/ 	.byte	0x05
	.zero		1


	//   ....[67]....
        /*050c*/ 	.word	0x000009f0
        /*0510*/ 	.word	0x000000ff
        /*0514*/ 	.word	0x00000268
        /*0518*/ 	.short	0x0100
        /*051a*/ 	.byte	0x05
	.zero		1


	//   ....[68]....
        /*051c*/ 	.word	0x00000a00
        /*0520*/ 	.word	0x000000ff
        /*0524*/ 	.word	0x00000110
        /*0528*/ 	.short	0x0100
        /*052a*/ 	.byte	0x05
	.zero		1


	//   ....[69]....
        /*052c*/ 	.word	0x00000a10
        /*0530*/ 	.word	0x000000ff
        /*0534*/ 	.word	0x00000270
        /*0538*/ 	.short	0x0100
        /*053a*/ 	.byte	0x05
	.zero		1


	//   ....[70]....
        /*053c*/ 	.word	0x00000a20
        /*0540*/ 	.word	0x000000ff
        /*0544*/ 	.word	0x00000118
        /*0548*/ 	.short	0x0100
        /*054a*/ 	.byte	0x05
	.zero		1


	//   ....[71]....
        /*054c*/ 	.word	0x00000a30
        /*0550*/ 	.word	0x000000ff
        /*0554*/ 	.word	0x00000278
        /*0558*/ 	.short	0x0100
        /*055a*/ 	.byte	0x05
	.zero		1


	//   ....[72]....
        /*055c*/ 	.word	0x00000a40
        /*0560*/ 	.word	0x000000ff
        /*0564*/ 	.word	0x00000120
        /*0568*/ 	.short	0x0100
        /*056a*/ 	.byte	0x05
	.zero		1


	//   ....[73]....
        /*056c*/ 	.word	0x00000a50
        /*0570*/ 	.word	0x000000ff
        /*0574*/ 	.word	0x00000280
        /*0578*/ 	.short	0x0100
        /*057a*/ 	.byte	0x05
	.zero		1


	//   ....[74]....
        /*057c*/ 	.word	0x00000a60
        /*0580*/ 	.word	0x000000ff
        /*0584*/ 	.word	0x00000128
        /*0588*/ 	.short	0x0100
        /*058a*/ 	.byte	0x05
	.zero		1


	//   ....[75]....
        /*058c*/ 	.word	0x00000a70
        /*0590*/ 	.word	0x000000ff
        /*0594*/ 	.word	0x00000288
        /*0598*/ 	.short	0x0100
        /*059a*/ 	.byte	0x05
	.zero		1


	//   ....[76]....
        /*059c*/ 	.word	0x00000a80
        /*05a0*/ 	.word	0x000000ff
        /*05a4*/ 	.word	0x00000130
        /*05a8*/ 	.short	0x0100
        /*05aa*/ 	.byte	0x05
	.zero		1


	//   ....[77]....
        /*05ac*/ 	.word	0x00000a90
        /*05b0*/ 	.word	0x000000ff
        /*05b4*/ 	.word	0x00000290
        /*05b8*/ 	.short	0x0100
        /*05ba*/ 	.byte	0x05
	.zero		1


	//   ....[78]....
        /*05bc*/ 	.word	0x00000aa0
        /*05c0*/ 	.word	0x000000ff
        /*05c4*/ 	.word	0x00000138
        /*05c8*/ 	.short	0x0100
        /*05ca*/ 	.byte	0x05
	.zero		1


	//   ....[79]....
        /*05cc*/ 	.word	0x00000ab0
        /*05d0*/ 	.word	0x000000ff
        /*05d4*/ 	.word	0x00000298
        /*05d8*/ 	.short	0x0100
        /*05da*/ 	.byte	0x05
	.zero		1


	//   ....[80]....
        /*05dc*/ 	.word	0x00000ac0
        /*05e0*/ 	.word	0x000000ff
        /*05e4*/ 	.word	0x00000140
        /*05e8*/ 	.short	0x0100
        /*05ea*/ 	.byte	0x05
	.zero		1


	//   ....[81]....
        /*05ec*/ 	.word	0x00000ad0
        /*05f0*/ 	.word	0x000000ff
        /*05f4*/ 	.word	0x000002a0
        /*05f8*/ 	.short	0x0100
        /*05fa*/ 	.byte	0x05
	.zero		1


	//   ....[82]....
        /*05fc*/ 	.word	0x00000ae0
        /*0600*/ 	.word	0x000000ff
        /*0604*/ 	.word	0x00000148
        /*0608*/ 	.short	0x0100
        /*060a*/ 	.byte	0x05
	.zero		1


	//   ....[83]....
        /*060c*/ 	.word	0x00000af0
        /*0610*/ 	.word	0x000000ff
        /*0614*/ 	.word	0x000002a8
        /*0618*/ 	.short	0x0100
        /*061a*/ 	.byte	0x05
	.zero		1


	//   ....[84]....
        /*061c*/ 	.word	0x00000b00
        /*0620*/ 	.word	0x000000ff
        /*0624*/ 	.word	0x00000150
        /*0628*/ 	.short	0x0100
        /*062a*/ 	.byte	0x05
	.zero		1


	//   ....[85]....
        /*062c*/ 	.word	0x00000b10
        /*0630*/ 	.word	0x000000ff
        /*0634*/ 	.word	0x000002b0
        /*0638*/ 	.short	0x0100
        /*063a*/ 	.byte	0x05
	.zero		1


	//   ....[86]....
        /*063c*/ 	.word	0x00000b20
        /*0640*/ 	.word	0x000000ff
        /*0644*/ 	.word	0x00000158
        /*0648*/ 	.short	0x0100
        /*064a*/ 	.byte	0x05
	.zero		1


	//   ....[87]....
        /*064c*/ 	.word	0x00000b30
        /*0650*/ 	.word	0x000000ff
        /*0654*/ 	.word	0x000002b8
        /*0658*/ 	.short	0x0100
        /*065a*/ 	.byte	0x05
	.zero		1


	//   ....[88]....
        /*065c*/ 	.word	0x00000c70
        /*0660*/ 	.word	0x000000ff
        /*0664*/ 	.word	0x000002c0
        /*0668*/ 	.short	0x0100
        /*066a*/ 	.byte	0x06
	.zero		1


	//   ....[89]....
        /*066c*/ 	.word	0x00000c80
        /*0670*/ 	.word	0x000000ff
        /*0674*/ 	.word	0x000002c8
        /*0678*/ 	.short	0x0100
        /*067a*/ 	.byte	0x06
	.zero		1


	//   ....[90]....
        /*067c*/ 	.word	0x00000d70
        /*0680*/ 	.word	0x000000ff
        /*0684*/ 	.word	0x000002d0
        /*0688*/ 	.short	0x0100
        /*068a*/ 	.byte	0x05
	.zero		1


	//   ....[91]....
        /*068c*/ 	.word	0x00000d80
        /*0690*/ 	.word	0x000000ff
        /*0694*/ 	.word	0x000002d8
        /*0698*/ 	.short	0x0100
        /*069a*/ 	.byte	0x05
	.zero		1


	//   ....[92]....
        /*069c*/ 	.word	0x00000ec0
        /*06a0*/ 	.word	0x000000ff
        /*06a4*/ 	.word	0x000002e0
        /*06a8*/ 	.short	0x0100
        /*06aa*/ 	.byte	0x05
	.zero		1


	//   ....[93]....
        /*06ac*/ 	.word	0x00000ed0
        /*06b0*/ 	.word	0x000000ff
        /*06b4*/ 	.word	0x000002f0
        /*06b8*/ 	.short	0x0100
        /*06ba*/ 	.byte	0x05
	.zero		1


	//   ....[94]....
        /*06bc*/ 	.word	0x00000ee0
        /*06c0*/ 	.word	0x000000ff
        /*06c4*/ 	.word	0x000002e8
        /*06c8*/ 	.short	0x0100
        /*06ca*/ 	.byte	0x05
	.zero		1


	//   ....[95]....
        /*06cc*/ 	.word	0x00000ef0
        /*06d0*/ 	.word	0x000000ff
        /*06d4*/ 	.word	0x000002f8
        /*06d8*/ 	.short	0x0100
        /*06da*/ 	.byte	0x05
	.zero		1


	//   ....[96]....
        /*06dc*/ 	.word	0x00001020
        /*06e0*/ 	.word	0x000000ff
        /*06e4*/ 	.word	0x00000300
        /*06e8*/ 	.short	0x0100
        /*06ea*/ 	.byte	0x06
	.zero		1


	//   ....[97]....
        /*06ec*/ 	.word	0x00001030
        /*06f0*/ 	.word	0x000000ff
        /*06f4*/ 	.word	0x00000320
        /*06f8*/ 	.short	0x0100
        /*06fa*/ 	.byte	0x06
	.zero		1


	//   ....[98]....
        /*06fc*/ 	.word	0x00001040
        /*0700*/ 	.word	0x000000ff
        /*0704*/ 	.word	0x00000308
        /*0708*/ 	.short	0x0100
        /*070a*/ 	.byte	0x06
	.zero		1


	//   ....[99]....
        /*070c*/ 	.word	0x00001050
        /*0710*/ 	.word	0x000000ff
        /*0714*/ 	.word	0x00000328
        /*0718*/ 	.short	0x0100
        /*071a*/ 	.byte	0x06
	.zero		1


	//   ....[100]....
        /*071c*/ 	.word	0x00001060
        /*0720*/ 	.word	0x000000ff
        /*0724*/ 	.word	0x00000310
        /*0728*/ 	.short	0x0100
        /*072a*/ 	.byte	0x06
	.zero		1


	//   ....[101]....
        /*072c*/ 	.word	0x00001070
        /*0730*/ 	.word	0x000000ff
        /*0734*/ 	.word	0x00000330
        /*0738*/ 	.short	0x0100
        /*073a*/ 	.byte	0x06
	.zero		1


	//   ....[102]....
        /*073c*/ 	.word	0x00001080
        /*0740*/ 	.word	0x000000ff
        /*0744*/ 	.word	0x00000318
        /*0748*/ 	.short	0x0100
        /*074a*/ 	.byte	0x06
	.zero		1


	//   ....[103]....
        /*074c*/ 	.word	0x00001090
        /*0750*/ 	.word	0x000000ff
        /*0754*/ 	.word	0x00000338
        /*0758*/ 	.short	0x0100
        /*075a*/ 	.byte	0x06
	.zero		1


	//   ....[104]....
        /*075c*/ 	.word	0x00001180
        /*0760*/ 	.word	0x000000ff
        /*0764*/ 	.word	0x00000340
        /*0768*/ 	.short	0x0100
        /*076a*/ 	.byte	0x05
	.zero		1


	//   ....[105]....
        /*076c*/ 	.word	0x00001190
        /*0770*/ 	.word	0x000000ff
        /*0774*/ 	.word	0x00000350
        /*0778*/ 	.short	0x0100
        /*077a*/ 	.byte	0x05
	.zero		1


	//   ....[106]....
        /*077c*/ 	.word	0x000011a0
        /*0780*/ 	.word	0x000000ff
        /*0784*/ 	.word	0x00000348
        /*0788*/ 	.short	0x0100
        /*078a*/ 	.byte	0x05
	.zero		1


	//   ....[107]....
        /*078c*/ 	.word	0x000011b0
        /*0790*/ 	.word	0x000000ff
        /*0794*/ 	.word	0x00000358
        /*0798*/ 	.short	0x0100
        /*079a*/ 	.byte	0x05
	.zero		1


	//   ....[108]....
        /*079c*/ 	.word	0x00001a80
        /*07a0*/ 	.word	0x00000004
        /*07a4*/ 	.word	0x00000350
        /*07a8*/ 	.short	0x010a
        /*07aa*/ 	.byte	0xff
	.zero		1


	//   ....[109]....
        /*07ac*/ 	.word	0x00001aa0
        /*07b0*/ 	.word	0x00000004
        /*07b4*/ 	.word	0x00000340
        /*07b8*/ 	.short	0x0101
        /*07ba*/ 	.byte	0xff
	.zero		1


	//   ....[110]....
        /*07bc*/ 	.word	0x00001b80
        /*07c0*/ 	.word	0x000000ff
        /*07c4*/ 	.word	0x00000160
        /*07c8*/ 	.short	0x010a
        /*07ca*/ 	.byte	0x08
	.zero		1


	//   ....[111]....
        /*07cc*/ 	.word	0x00001c20
        /*07d0*/ 	.word	0x000000ff
        /*07d4*/ 	.word	0x00000160
        /*07d8*/ 	.short	0x010a
        /*07da*/ 	.byte	0x21
	.zero		1


	//   ....[112]....
        /*07dc*/ 	.word	0x00001d70
        /*07e0*/ 	.word	0x000000ff
        /*07e4*/ 	.word	0x00000160
        /*07e8*/ 	.short	0x010a
        /*07ea*/ 	.byte	0x08
	.zero		1


	//   ....[113]....
        /*07ec*/ 	.word	0x00001e80
        /*07f0*/ 	.word	0x000000ff
        /*07f4*/ 	.word	0x000002d8
        /*07f8*/ 	.short	0x0101
        /*07fa*/ 	.byte	0x04
	.zero		1


	//   ....[114]....
        /*07fc*/ 	.word	0x00001ea0
        /*0800*/ 	.word	0x000000ff
        /*0804*/ 	.word	0x00000160
        /*0808*/ 	.short	0x010a
        /*080a*/ 	.byte	0x08
	.zero		1


	//   ....[115]....
        /*080c*/ 	.word	0x00001f20
        /*0810*/ 	.word	0x000000ff
        /*0814*/ 	.word	0x00000160
        /*0818*/ 	.short	0x010a
        /*081a*/ 	.byte	0x11
	.zero		1


	//   ....[116]....
        /*081c*/ 	.word	0x00002070
        /*0820*/ 	.word	0x000000ff
        /*0824*/ 	.word	0x00000160
        /*0828*/ 	.short	0x010a
        /*082a*/ 	.byte	0x08
	.zero		1


	//   ....[117]....
        /*082c*/ 	.word	0x000021b0
        /*0830*/ 	.word	0x00000008
        /*0834*/ 	.word	0x000002e0
        /*0838*/ 	.short	0x010a
        /*083a*/ 	.byte	0xff
	.zero		1


	//   ....[118]....
        /*083c*/ 	.word	0x00002270
        /*0840*/ 	.word	0x00000008
        /*0844*/ 	.word	0x00000000
        /*0848*/ 	.short	0x0101
        /*084a*/ 	.byte	0xff
	.zero		1


	//   ....[119]....
        /*084c*/ 	.word	0x000027d0
        /*0850*/ 	.word	0x000000ff
        /*0854*/ 	.word	0x00000000
        /*0858*/ 	.short	0x010a
        /*085a*/ 	.byte	0x05
	.zero		1


	//   ....[120]....
        /*085c*/ 	.word	0x00002860
        /*0860*/ 	.word	0x000000ff
        /*0864*/ 	.word	0x00000000
        /*0868*/ 	.short	0x010a
        /*086a*/ 	.byte	0x05
	.zero		1


	//   ....[121]....
        /*086c*/ 	.word	0x000028f0
        /*0870*/ 	.word	0x000000ff
        /*0874*/ 	.word	0x00000000
        /*0878*/ 	.short	0x010a
        /*087a*/ 	.byte	0x05
	.zero		1


	//   ....[122]....
        /*087c*/ 	.word	0x00002980
        /*0880*/ 	.word	0x000000ff
        /*0884*/ 	.word	0x00000000
        /*0888*/ 	.short	0x010a
        /*088a*/ 	.byte	0x05
	.zero		1


	//   ....[123]....
        /*088c*/ 	.word	0x00002a10
        /*0890*/ 	.word	0x000000ff
        /*0894*/ 	.word	0x00000000
        /*0898*/ 	.short	0x010a
        /*089a*/ 	.byte	0x05
	.zero		1


	//   ....[124]....
        /*089c*/ 	.word	0x00002aa0
        /*08a0*/ 	.word	0x000000ff
        /*08a4*/ 	.word	0x00000000
        /*08a8*/ 	.short	0x010a
        /*08aa*/ 	.byte	0x05
	.zero		1


	//   ....[125]....
        /*08ac*/ 	.word	0x00002b30
        /*08b0*/ 	.word	0x000000ff
        /*08b4*/ 	.word	0x00000000
        /*08b8*/ 	.short	0x010a
        /*08ba*/ 	.byte	0x05
	.zero		1


	//   ....[126]....
        /*08bc*/ 	.word	0x00002bc0
        /*08c0*/ 	.word	0x000000ff
        /*08c4*/ 	.word	0x00000000
        /*08c8*/ 	.short	0x010a
        /*08ca*/ 	.byte	0x05
	.zero		1


	//   ....[127]....
        /*08cc*/ 	.word	0x00002c50
        /*08d0*/ 	.word	0x000000ff
        /*08d4*/ 	.word	0x00000000
        /*08d8*/ 	.short	0x010a
        /*08da*/ 	.byte	0x05
	.zero		1


	//   ....[128]....
        /*08dc*/ 	.word	0x00002ce0
        /*08e0*/ 	.word	0x000000ff
        /*08e4*/ 	.word	0x00000000
        /*08e8*/ 	.short	0x010a
        /*08ea*/ 	.byte	0x05
	.zero		1


	//   ....[129]....
        /*08ec*/ 	.word	0x00002d70
        /*08f0*/ 	.word	0x000000ff
        /*08f4*/ 	.word	0x00000000
        /*08f8*/ 	.short	0x010a
        /*08fa*/ 	.byte	0x05
	.zero		1


	//   ....[130]....
        /*08fc*/ 	.word	0x00002e00
        /*0900*/ 	.word	0x000000ff
        /*0904*/ 	.word	0x00000000
        /*0908*/ 	.short	0x010a
        /*090a*/ 	.byte	0x05
	.zero		1


	//   ....[131]....
        /*090c*/ 	.word	0x00002e90
        /*0910*/ 	.word	0x000000ff
        /*0914*/ 	.word	0x00000000
        /*0918*/ 	.short	0x010a
        /*091a*/ 	.byte	0x05
	.zero		1


	//   ....[132]....
        /*091c*/ 	.word	0x00002f20
        /*0920*/ 	.word	0x000000ff
        /*0924*/ 	.word	0x00000000
        /*0928*/ 	.short	0x010a
        /*092a*/ 	.byte	0x05
	.zero		1


	//   ....[133]....
        /*092c*/ 	.word	0x00002fb0
        /*0930*/ 	.word	0x000000ff
        /*0934*/ 	.word	0x00000000
        /*0938*/ 	.short	0x010a
        /*093a*/ 	.byte	0x05
	.zero		1


	//   ....[134]....
        /*093c*/ 	.word	0x00003040
        /*0940*/ 	.word	0x000000ff
        /*0944*/ 	.word	0x00000000
        /*0948*/ 	.short	0x010a
        /*094a*/ 	.byte	0x05
	.zero		1


	//   ....[135]....
        /*094c*/ 	.word	0x000030d0
        /*0950*/ 	.word	0x000000ff
        /*0954*/ 	.word	0x00000000
        /*0958*/ 	.short	0x010a
        /*095a*/ 	.byte	0x05
	.zero		1


	//   ....[136]....
        /*095c*/ 	.word	0x00003160
        /*0960*/ 	.word	0x000000ff
        /*0964*/ 	.word	0x00000000
        /*0968*/ 	.short	0x010a
        /*096a*/ 	.byte	0x05
	.zero		1


	//   ....[137]....
        /*096c*/ 	.word	0x000031f0
        /*0970*/ 	.word	0x000000ff
        /*0974*/ 	.word	0x00000000
        /*0978*/ 	.short	0x010a
        /*097a*/ 	.byte	0x05
	.zero		1


	//   ....[138]....
        /*097c*/ 	.word	0x00003280
        /*0980*/ 	.word	0x000000ff
        /*0984*/ 	.word	0x00000000
        /*0988*/ 	.short	0x010a
        /*098a*/ 	.byte	0x05
	.zero		1


	//   ....[139]....
        /*098c*/ 	.word	0x00003310
        /*0990*/ 	.word	0x000000ff
        /*0994*/ 	.word	0x00000000
        /*0998*/ 	.short	0x010a
        /*099a*/ 	.byte	0x05
	.zero		1


	//   ....[140]....
        /*099c*/ 	.word	0x000033a0
        /*09a0*/ 	.word	0x000000ff
        /*09a4*/ 	.word	0x00000000
        /*09a8*/ 	.short	0x010a
        /*09aa*/ 	.byte	0x05
	.zero		1


	//   ....[141]....
        /*09ac*/ 	.word	0x00003430
        /*09b0*/ 	.word	0x000000ff
        /*09b4*/ 	.word	0x00000000
        /*09b8*/ 	.short	0x010a
        /*09ba*/ 	.byte	0x05
	.zero		1


	//   ....[142]....
        /*09bc*/ 	.word	0x000034c0
        /*09c0*/ 	.word	0x000000ff
        /*09c4*/ 	.word	0x00000000
        /*09c8*/ 	.short	0x010a
        /*09ca*/ 	.byte	0x05
	.zero		1


	//   ....[143]....
        /*09cc*/ 	.word	0x00003550
        /*09d0*/ 	.word	0x000000ff
        /*09d4*/ 	.word	0x00000000
        /*09d8*/ 	.short	0x010a
        /*09da*/ 	.byte	0x05
	.zero		1


	//   ....[144]....
        /*09dc*/ 	.word	0x000035e0
        /*09e0*/ 	.word	0x000000ff
        /*09e4*/ 	.word	0x00000000
        /*09e8*/ 	.short	0x010a
        /*09ea*/ 	.byte	0x05
	.zero		1


	//   ....[145]....
        /*09ec*/ 	.word	0x00003670
        /*09f0*/ 	.word	0x000000ff
        /*09f4*/ 	.word	0x00000000
        /*09f8*/ 	.short	0x010a
        /*09fa*/ 	.byte	0x05
	.zero		1


	//   ....[146]....
        /*09fc*/ 	.word	0x00003700
        /*0a00*/ 	.word	0x000000ff
        /*0a04*/ 	.word	0x00000000
        /*0a08*/ 	.short	0x010a
        /*0a0a*/ 	.byte	0x05
	.zero		1


	//   ....[147]....
        /*0a0c*/ 	.word	0x00003790
        /*0a10*/ 	.word	0x000000ff
        /*0a14*/ 	.word	0x00000000
        /*0a18*/ 	.short	0x010a
        /*0a1a*/ 	.byte	0x05
	.zero		1


	//   ....[148]....
        /*0a1c*/ 	.word	0x00003820
        /*0a20*/ 	.word	0x000000ff
        /*0a24*/ 	.word	0x00000000
        /*0a28*/ 	.short	0x010a
        /*0a2a*/ 	.byte	0x05
	.zero		1


	//   ....[149]....
        /*0a2c*/ 	.word	0x000038b0
        /*0a30*/ 	.word	0x000000ff
        /*0a34*/ 	.word	0x00000000
        /*0a38*/ 	.short	0x010a
        /*0a3a*/ 	.byte	0x05
	.zero		1


	//   ....[150]....
        /*0a3c*/ 	.word	0x00003940
        /*0a40*/ 	.word	0x000000ff
        /*0a44*/ 	.word	0x00000000
        /*0a48*/ 	.short	0x010a
        /*0a4a*/ 	.byte	0x05
	.zero		1


	//   ....[151]....
        /*0a4c*/ 	.word	0x000039d0
        /*0a50*/ 	.word	0x000000ff
        /*0a54*/ 	.word	0x00000000
        /*0a58*/ 	.short	0x010a
        /*0a5a*/ 	.byte	0x05
	.zero		1


	//   ....[152]....
        /*0a5c*/ 	.word	0x00003a60
        /*0a60*/ 	.word	0x000000ff
        /*0a64*/ 	.word	0x00000000
        /*0a68*/ 	.short	0x010a
        /*0a6a*/ 	.byte	0x05
	.zero		1


	//   ....[153]....
        /*0a6c*/ 	.word	0x00003af0
        /*0a70*/ 	.word	0x000000ff
        /*0a74*/ 	.word	0x00000000
        /*0a78*/ 	.short	0x010a
        /*0a7a*/ 	.byte	0x05
	.zero		1


	//   ....[154]....
        /*0a7c*/ 	.word	0x00003b80
        /*0a80*/ 	.word	0x000000ff
        /*0a84*/ 	.word	0x00000000
        /*0a88*/ 	.short	0x010a
        /*0a8a*/ 	.byte	0x05
	.zero		1


	//   ....[155]....
        /*0a8c*/ 	.word	0x00003c10
        /*0a90*/ 	.word	0x000000ff
        /*0a94*/ 	.word	0x00000000
        /*0a98*/ 	.short	0x010a
        /*0a9a*/ 	.byte	0x05
	.zero		1


	//   ....[156]....
        /*0a9c*/ 	.word	0x00003ca0
        /*0aa0*/ 	.word	0x000000ff
        /*0aa4*/ 	.word	0x00000000
        /*0aa8*/ 	.short	0x010a
        /*0aaa*/ 	.byte	0x05
	.zero		1


	//   ....[157]....
        /*0aac*/ 	.word	0x00003d30
        /*0ab0*/ 	.word	0x000000ff
        /*0ab4*/ 	.word	0x00000000
        /*0ab8*/ 	.short	0x010a
        /*0aba*/ 	.byte	0x05
	.zero		1


	//   ....[158]....
        /*0abc*/ 	.word	0x00003dc0
        /*0ac0*/ 	.word	0x000000ff
        /*0ac4*/ 	.word	0x00000000
        /*0ac8*/ 	.short	0x010a
        /*0aca*/ 	.byte	0x05
	.zero		1


	//   ....[159]....
        /*0acc*/ 	.word	0x00003e50
        /*0ad0*/ 	.word	0x000000ff
        /*0ad4*/ 	.word	0x00000000
        /*0ad8*/ 	.short	0x010a
        /*0ada*/ 	.byte	0x05
	.zero		1


	//   ....[160]....
        /*0adc*/ 	.word	0x00003ee0
        /*0ae0*/ 	.word	0x000000ff
        /*0ae4*/ 	.word	0x00000000
        /*0ae8*/ 	.short	0x010a
        /*0aea*/ 	.byte	0x05
	.zero		1


	//   ....[161]....
        /*0aec*/ 	.word	0x00003f70
        /*0af0*/ 	.word	0x000000ff
        /*0af4*/ 	.word	0x00000000
        /*0af8*/ 	.short	0x010a
        /*0afa*/ 	.byte	0x05
	.zero		1


	//   ....[162]....
        /*0afc*/ 	.word	0x00004010
        /*0b00*/ 	.word	0x00000000
        /*0b04*/ 	.word	0x00000000
        /*0b08*/ 	.short	0x010a
        /*0b0a*/ 	.byte	0xff
	.zero		1


	//   ....[163]....
        /*0b0c*/ 	.word	0x00004140
        /*0b10*/ 	.word	0x00000000
        /*0b14*/ 	.word	0x00000340
        /*0b18*/ 	.short	0x010a
        /*0b1a*/ 	.byte	0xff
	.zero		1


	//   ....[164]....
        /*0b1c*/ 	.word	0x000041b0
        /*0b20*/ 	.word	0x00000008
        /*0b24*/ 	.word	0x00000000
        /*0b28*/ 	.short	0x0101
        /*0b2a*/ 	.byte	0xff
	.zero		1


	//   ....[165]....
        /*0b2c*/ 	.word	0x000041d0
        /*0b30*/ 	.word	0x000000ff
        /*0b34*/ 	.word	0x000002f0
        /*0b38*/ 	.short	0x010a
        /*0b3a*/ 	.byte	0x05
	.zero		1


	//   ....[166]....
        /*0b3c*/ 	.word	0x000042f0
        /*0b40*/ 	.word	0x00000000
        /*0b44*/ 	.word	0x000002e0
        /*0b48*/ 	.short	0x010a
        /*0b4a*/ 	.byte	0xff
	.zero		1


	//   ....[167]....
        /*0b4c*/ 	.word	0x000043f0
        /*0b50*/ 	.word	0x00000000
        /*0b54*/ 	.word	0x00000000
        /*0b58*/ 	.short	0x0101
        /*0b5a*/ 	.byte	0xff
	.zero		1


	//   ....[168]....
        /*0b5c*/ 	.word	0x00004480
        /*0b60*/ 	.word	0x000000ff
        /*0b64*/ 	.word	0x000002f0
        /*0b68*/ 	.short	0x0106
        /*0b6a*/ 	.byte	0x05
	.zero		1


	//   ....[169]....
        /*0b6c*/ 	.word	0x000044a0
        /*0b70*/ 	.word	0x000000ff
        /*0b74*/ 	.word	0x000002f0
        /*0b78*/ 	.short	0x010a
        /*0b7a*/ 	.byte	0x05
	.zero		1


	//   ....[170]....
        /*0b7c*/ 	.word	0x00004530
        /*0b80*/ 	.word	0x000000ff
        /*0b84*/ 	.word	0x000002f0
        /*0b88*/ 	.short	0x0106
        /*0b8a*/ 	.byte	0x04
	.zero		1


	//   ....[171]....
        /*0b8c*/ 	.word	0x00004570
        /*0b90*/ 	.word	0x00000000
        /*0b94*/ 	.word	0x000002f0
        /*0b98*/ 	.short	0x010a
        /*0b9a*/ 	.byte	0xff
	.zero		1


	//   ....[172]....
        /*0b9c*/ 	.word	0x00004a70
        /*0ba0*/ 	.word	0x00000000
        /*0ba4*/ 	.word	0x000002e0
        /*0ba8*/ 	.short	0x010a
        /*0baa*/ 	.byte	0xff
	.zero		1


	//   ....[173]....
        /*0bac*/ 	.word	0x00004b70
        /*0bb0*/ 	.word	0x00000003
        /*0bb4*/ 	.word	0x00000000
        /*0bb8*/ 	.short	0x0101
        /*0bba*/ 	.byte	0xff
	.zero		1


	//   ....[174]....
        /*0bbc*/ 	.word	0x00004b80
        /*0bc0*/ 	.word	0x000000ff
        /*0bc4*/ 	.word	0x00000000
        /*0bc8*/ 	.short	0x010a
        /*0bca*/ 	.byte	0x04
	.zero		1


	//   ....[175]....
        /*0bcc*/ 	.word	0x00004c00
        /*0bd0*/ 	.word	0x000000ff
        /*0bd4*/ 	.word	0x00000320
        /*0bd8*/ 	.short	0x010a
        /*0bda*/ 	.byte	0x08
	.zero		1


	//   ....[176]....
        /*0bdc*/ 	.word	0x00004ce0
        /*0be0*/ 	.word	0x000000ff
        /*0be4*/ 	.word	0x00000000
        /*0be8*/ 	.short	0x010a
        /*0bea*/ 	.byte	0x07
	.zero		1


	//   ....[177]....
        /*0bec*/ 	.word	0x00004e20
        /*0bf0*/ 	.word	0x000000ff
        /*0bf4*/ 	.word	0x00000000
        /*0bf8*/ 	.short	0x010a
        /*0bfa*/ 	.byte	0x04
	.zero		1


	//   ....[178]....
        /*0bfc*/ 	.word	0x00005010
        /*0c00*/ 	.word	0x000000ff
        /*0c04*/ 	.word	0x00000000
        /*0c08*/ 	.short	0x010a
        /*0c0a*/ 	.byte	0x05
	.zero		1


	//   ....[179]....
        /*0c0c*/ 	.word	0x000050a0
        /*0c10*/ 	.word	0x000000ff
        /*0c14*/ 	.word	0x00000000
        /*0c18*/ 	.short	0x010a
        /*0c1a*/ 	.byte	0x05
	.zero		1


	//   ....[180]....
        /*0c1c*/ 	.word	0x00005130
        /*0c20*/ 	.word	0x000000ff
        /*0c24*/ 	.word	0x00000000
        /*0c28*/ 	.short	0x010a
        /*0c2a*/ 	.byte	0x05
	.zero		1


	//   ....[181]....
        /*0c2c*/ 	.word	0x000051c0
        /*0c30*/ 	.word	0x000000ff
        /*0c34*/ 	.word	0x00000000
        /*0c38*/ 	.short	0x010a
        /*0c3a*/ 	.byte	0x07
	.zero		1


	//   ....[182]....
        /*0c3c*/ 	.word	0x00005610
        /*0c40*/ 	.word	0x00000000
        /*0c44*/ 	.word	0x000002e0
        /*0c48*/ 	.short	0x010a
        /*0c4a*/ 	.byte	0xff
	.zero		1


	//   ....[183]....
        /*0c4c*/ 	.word	0x00005700
        /*0c50*/ 	.word	0x00000000
        /*0c54*/ 	.word	0x00000000
        /*0c58*/ 	.short	0x0101
        /*0c5a*/ 	.byte	0xff
	.zero		1


	//   ....[184]....
        /*0c5c*/ 	.word	0x00005a20
        /*0c60*/ 	.word	0x000000ff
        /*0c64*/ 	.word	0x000002d8
        /*0c68*/ 	.short	0x010a
        /*0c6a*/ 	.byte	0x06
	.zero		1


	//   ....[185]....
        /*0c6c*/ 	.word	0x00005ba0
        /*0c70*/ 	.word	0x000000ff
        /*0c74*/ 	.word	0x000002c8
        /*0c78*/ 	.short	0x010a
        /*0c7a*/ 	.byte	0x06
	.zero		1


	//   ....[186]....
        /*0c7c*/ 	.word	0x00005ed0
        /*0c80*/ 	.word	0x000000ff
        /*0c84*/ 	.word	0x000002c0
        /*0c88*/ 	.short	0x010b
        /*0c8a*/ 	.byte	0x06
	.zero		1


	//   ....[187]....
        /*0c8c*/ 	.word	0x00005ef0
        /*0c90*/ 	.word	0x000000ff
        /*0c94*/ 	.word	0x00000000
        /*0c98*/ 	.short	0x0101
        /*0c9a*/ 	.byte	0x27
	.zero		1


	//   ....[188]....
        /*0c9c*/ 	.word	0x00005f30
        /*0ca0*/ 	.word	0x00000000
        /*0ca4*/ 	.word	0x000002c8
        /*0ca8*/ 	.short	0x010a
        /*0caa*/ 	.byte	0xff
	.zero		1


	//   ....[189]....
        /*0cac*/ 	.word	0x000061d0
        /*0cb0*/ 	.word	0x00000000
        /*0cb4*/ 	.word	0x000002e0
        /*0cb8*/ 	.short	0x010a
        /*0cba*/ 	.byte	0xff
	.zero		1


	//   ....[190]....
        /*0cbc*/ 	.word	0x00006290
        /*0cc0*/ 	.word	0x00000000
        /*0cc4*/ 	.word	0x00000000
        /*0cc8*/ 	.short	0x0101
        /*0cca*/ 	.byte	0xff
	.zero		1


	//   ....[191]....
        /*0ccc*/ 	.word	0x000069d0
        /*0cd0*/ 	.word	0x000000ff
        /*0cd4*/ 	.word	0x000002c0
        /*0cd8*/ 	.short	0x010a
        /*0cda*/ 	.byte	0x2e
	.zero		1


	//   ....[192]....
        /*0cdc*/ 	.word	0x00006a50
        /*0ce0*/ 	.word	0x000000ff
        /*0ce4*/ 	.word	0x00000300
        /*0ce8*/ 	.short	0x010a
        /*0cea*/ 	.byte	0x32
	.zero		1


	//   ....[193]....
        /*0cec*/ 	.word	0x00006b00
        /*0cf0*/ 	.word	0x000000ff
        /*0cf4*/ 	.word	0x000002c0
        /*0cf8*/ 	.short	0x010a
        /*0cfa*/ 	.byte	0x2e
	.zero		1


	//   ....[194]....
        /*0cfc*/ 	.word	0x00006c80
        /*0d00*/ 	.word	0x000000ff
        /*0d04*/ 	.word	0x00000000
        /*0d08*/ 	.short	0x0101
        /*0d0a*/ 	.byte	0x04
	.zero		1


	//   ....[195]....
        /*0d0c*/ 	.word	0x00006cd0
        /*0d10*/ 	.word	0x000000ff
        /*0d14*/ 	.word	0x00000300
        /*0d18*/ 	.short	0x010a
        /*0d1a*/ 	.byte	0x32
	.zero		1


	//   ....[196]....
        /*0d1c*/ 	.word	0x00006f30
        /*0d20*/ 	.word	0x000000ff
        /*0d24*/ 	.word	0x00000000
        /*0d28*/ 	.short	0x0101
        /*0d2a*/ 	.byte	0x05
	.zero		1


	//   ....[197]....
        /*0d2c*/ 	.word	0x00007300
        /*0d30*/ 	.word	0x00000004
        /*0d34*/ 	.word	0x00000350
        /*0d38*/ 	.short	0x010a
        /*0d3a*/ 	.byte	0xff
	.zero		1


	//   ....[198]....
        /*0d3c*/ 	.word	0x00007360
        /*0d40*/ 	.word	0x00000004
        /*0d44*/ 	.word	0x00000160
        /*0d48*/ 	.short	0x010a
        /*0d4a*/ 	.byte	0xff
	.zero		1


	//   ....[199]....
        /*0d4c*/ 	.word	0x000073c0
        /*0d50*/ 	.word	0x00000004
        /*0d54*/ 	.word	0x00000160
        /*0d58*/ 	.short	0x010a
        /*0d5a*/ 	.byte	0xff
	.zero		1


	//   ....[200]....
        /*0d5c*/ 	.word	0x00007410
        /*0d60*/ 	.word	0x00000008
        /*0d64*/ 	.word	0x000002e0
        /*0d68*/ 	.short	0x010a
        /*0d6a*/ 	.byte	0xff
	.zero		1


	//   ....[201]....
        /*0d6c*/ 	.word	0x00007470
        /*0d70*/ 	.word	0x00000000
        /*0d74*/ 	.word	0x00000000
        /*0d78*/ 	.short	0x010a
        /*0d7a*/ 	.byte	0xff
	.zero		1


	//   ....[202]....
        /*0d7c*/ 	.word	0x000074d0
        /*0d80*/ 	.word	0x00000000
        /*0d84*/ 	.word	0x00000000
        /*0d88*/ 	.short	0x010a
        /*0d8a*/ 	.byte	0xff
	.zero		1


	//   ....[203]....
        /*0d8c*/ 	.word	0x00007530
        /*0d90*/ 	.word	0x00000000
        /*0d94*/ 	.word	0x00000000
        /*0d98*/ 	.short	0x010a
        /*0d9a*/ 	.byte	0xff
	.zero		1


	//   ....[204]....
        /*0d9c*/ 	.word	0x00007590
        /*0da0*/ 	.word	0x00000000
        /*0da4*/ 	.word	0x00000000
        /*0da8*/ 	.short	0x010a
        /*0daa*/ 	.byte	0xff
	.zero		1


	//   ....[205]....
        /*0dac*/ 	.word	0x000075f0
        /*0db0*/ 	.word	0x00000000
        /*0db4*/ 	.word	0x00000000
        /*0db8*/ 	.short	0x010a
        /*0dba*/ 	.byte	0xff
	.zero		1


	//   ....[206]....
        /*0dbc*/ 	.word	0x00007650
        /*0dc0*/ 	.word	0x00000000
        /*0dc4*/ 	.word	0x00000000
        /*0dc8*/ 	.short	0x010a
        /*0dca*/ 	.byte	0xff
	.zero		1


	//   ....[207]....
        /*0dcc*/ 	.word	0x000076b0
        /*0dd0*/ 	.word	0x00000000
        /*0dd4*/ 	.word	0x00000000
        /*0dd8*/ 	.short	0x010a
        /*0dda*/ 	.byte	0xff
	.zero		1


	//   ....[208]....
        /*0ddc*/ 	.word	0x00007710
        /*0de0*/ 	.word	0x00000000
        /*0de4*/ 	.word	0x00000000
        /*0de8*/ 	.short	0x010a
        /*0dea*/ 	.byte	0xff
	.zero		1


	//   ....[209]....
        /*0dec*/ 	.word	0x00007770
        /*0df0*/ 	.word	0x00000000
        /*0df4*/ 	.word	0x00000000
        /*0df8*/ 	.short	0x010a
        /*0dfa*/ 	.byte	0xff
	.zero		1


	//   ....[210]....
        /*0dfc*/ 	.word	0x000077d0
        /*0e00*/ 	.word	0x00000000
        /*0e04*/ 	.word	0x00000000
        /*0e08*/ 	.short	0x010a
        /*0e0a*/ 	.byte	0xff
	.zero		1


	//   ....[211]....
        /*0e0c*/ 	.word	0x00007830
        /*0e10*/ 	.word	0x00000000
        /*0e14*/ 	.word	0x00000000
        /*0e18*/ 	.short	0x010a
        /*0e1a*/ 	.byte	0xff
	.zero		1


	//   ....[212]....
        /*0e1c*/ 	.word	0x00007890
        /*0e20*/ 	.word	0x00000000
        /*0e24*/ 	.word	0x00000000
        /*0e28*/ 	.short	0x010a
        /*0e2a*/ 	.byte	0xff
	.zero		1


	//   ....[213]....
        /*0e2c*/ 	.word	0x000078f0
        /*0e30*/ 	.word	0x00000000
        /*0e34*/ 	.word	0x00000000
        /*0e38*/ 	.short	0x010a
        /*0e3a*/ 	.byte	0xff
	.zero		1


	//   ....[214]....
        /*0e3c*/ 	.word	0x00007950
        /*0e40*/ 	.word	0x00000000
        /*0e44*/ 	.word	0x00000000
        /*0e48*/ 	.short	0x010a
        /*0e4a*/ 	.byte	0xff
	.zero		1


	//   ....[215]....
        /*0e4c*/ 	.word	0x000079b0
        /*0e50*/ 	.word	0x00000000
        /*0e54*/ 	.word	0x00000000
        /*0e58*/ 	.short	0x010a
        /*0e5a*/ 	.byte	0xff
	.zero		1


	//   ....[216]....
        /*0e5c*/ 	.word	0x00007a10
        /*0e60*/ 	.word	0x00000000
        /*0e64*/ 	.word	0x00000000
        /*0e68*/ 	.short	0x010a
        /*0e6a*/ 	.byte	0xff
	.zero		1


	//   ....[217]....
        /*0e6c*/ 	.word	0x00007a70
        /*0e70*/ 	.word	0x00000000
        /*0e74*/ 	.word	0x00000000
        /*0e78*/ 	.short	0x010a
        /*0e7a*/ 	.byte	0xff
	.zero		1


	//   ....[218]....
        /*0e7c*/ 	.word	0x00007ad0
        /*0e80*/ 	.word	0x00000000
        /*0e84*/ 	.word	0x00000000
        /*0e88*/ 	.short	0x010a
        /*0e8a*/ 	.byte	0xff
	.zero		1


	//   ....[219]....
        /*0e8c*/ 	.word	0x00007b30
        /*0e90*/ 	.word	0x00000000
        /*0e94*/ 	.word	0x00000000
        /*0e98*/ 	.short	0x010a
        /*0e9a*/ 	.byte	0xff
	.zero		1


	//   ....[220]....
        /*0e9c*/ 	.word	0x00007b90
        /*0ea0*/ 	.word	0x00000000
        /*0ea4*/ 	.word	0x00000000
        /*0ea8*/ 	.short	0x010a
        /*0eaa*/ 	.byte	0xff
	.zero		1


	//   ....[221]....
        /*0eac*/ 	.word	0x00007bf0
        /*0eb0*/ 	.word	0x00000000
        /*0eb4*/ 	.word	0x00000000
        /*0eb8*/ 	.short	0x010a
        /*0eba*/ 	.byte	0xff
	.zero		1


	//   ....[222]....
        /*0ebc*/ 	.word	0x00007c50
        /*0ec0*/ 	.word	0x00000000
        /*0ec4*/ 	.word	0x00000000
        /*0ec8*/ 	.short	0x010a
        /*0eca*/ 	.byte	0xff
	.zero		1


	//   ....[223]....
        /*0ecc*/ 	.word	0x00007cb0
        /*0ed0*/ 	.word	0x00000000
        /*0ed4*/ 	.word	0x00000000
        /*0ed8*/ 	.short	0x010a
        /*0eda*/ 	.byte	0xff
	.zero		1


	//   ....[224]....
        /*0edc*/ 	.word	0x00007d10
        /*0ee0*/ 	.word	0x00000000
        /*0ee4*/ 	.word	0x00000000
        /*0ee8*/ 	.short	0x010a
        /*0eea*/ 	.byte	0xff
	.zero		1


	//   ....[225]....
        /*0eec*/ 	.word	0x00007d70
        /*0ef0*/ 	.word	0x00000000
        /*0ef4*/ 	.word	0x00000000
        /*0ef8*/ 	.short	0x010a
        /*0efa*/ 	.byte	0xff
	.zero		1


	//   ....[226]....
        /*0efc*/ 	.word	0x00007dd0
        /*0f00*/ 	.word	0x00000000
        /*0f04*/ 	.word	0x00000000
        /*0f08*/ 	.short	0x010a
        /*0f0a*/ 	.byte	0xff
	.zero		1


	//   ....[227]....
        /*0f0c*/ 	.word	0x00007e30
        /*0f10*/ 	.word	0x00000000
        /*0f14*/ 	.word	0x00000000
        /*0f18*/ 	.short	0x010a
        /*0f1a*/ 	.byte	0xff
	.zero		1


	//   ....[228]....
        /*0f1c*/ 	.word	0x00007e90
        /*0f20*/ 	.word	0x00000000
        /*0f24*/ 	.word	0x00000000
        /*0f28*/ 	.short	0x010a
        /*0f2a*/ 	.byte	0xff
	.zero		1


	//   ....[229]....
        /*0f2c*/ 	.word	0x00007ef0
        /*0f30*/ 	.word	0x00000000
        /*0f34*/ 	.word	0x00000000
        /*0f38*/ 	.short	0x010a
        /*0f3a*/ 	.byte	0xff
	.zero		1


	//   ....[230]....
        /*0f3c*/ 	.word	0x00007f50
        /*0f40*/ 	.word	0x00000000
        /*0f44*/ 	.word	0x00000000
        /*0f48*/ 	.short	0x010a
        /*0f4a*/ 	.byte	0xff
	.zero		1


	//   ....[231]....
        /*0f4c*/ 	.word	0x00007fb0
        /*0f50*/ 	.word	0x00000000
        /*0f54*/ 	.word	0x00000000
        /*0f58*/ 	.short	0x010a
        /*0f5a*/ 	.byte	0xff
	.zero		1


	//   ....[232]....
        /*0f5c*/ 	.word	0x00008010
        /*0f60*/ 	.word	0x00000000
        /*0f64*/ 	.word	0x00000000
        /*0f68*/ 	.short	0x010a
        /*0f6a*/ 	.byte	0xff
	.zero		1


	//   ....[233]....
        /*0f6c*/ 	.word	0x00008070
        /*0f70*/ 	.word	0x00000000
        /*0f74*/ 	.word	0x00000000
        /*0f78*/ 	.short	0x010a
        /*0f7a*/ 	.byte	0xff
	.zero		1


	//   ....[234]....
        /*0f7c*/ 	.word	0x000080d0
        /*0f80*/ 	.word	0x00000000
        /*0f84*/ 	.word	0x00000000
        /*0f88*/ 	.short	0x010a
        /*0f8a*/ 	.byte	0xff
	.zero		1


	//   ....[235]....
        /*0f8c*/ 	.word	0x00008130
        /*0f90*/ 	.word	0x00000000
        /*0f94*/ 	.word	0x00000000
        /*0f98*/ 	.short	0x010a
        /*0f9a*/ 	.byte	0xff
	.zero		1


	//   ....[236]....
        /*0f9c*/ 	.word	0x00008190
        /*0fa0*/ 	.word	0x00000000
        /*0fa4*/ 	.word	0x00000000
        /*0fa8*/ 	.short	0x010a
        /*0faa*/ 	.byte	0xff
	.zero		1


	//   ....[237]....
        /*0fac*/ 	.word	0x000081f0
        /*0fb0*/ 	.word	0x00000000
        /*0fb4*/ 	.word	0x00000000
        /*0fb8*/ 	.short	0x010a
        /*0fba*/ 	.byte	0xff
	.zero		1


	//   ....[238]....
        /*0fbc*/ 	.word	0x00008250
        /*0fc0*/ 	.word	0x00000000
        /*0fc4*/ 	.word	0x00000000
        /*0fc8*/ 	.short	0x010a
        /*0fca*/ 	.byte	0xff
	.zero		1


	//   ....[239]....
        /*0fcc*/ 	.word	0x000082b0
        /*0fd0*/ 	.word	0x00000000
        /*0fd4*/ 	.word	0x00000000
        /*0fd8*/ 	.short	0x010a
        /*0fda*/ 	.byte	0xff
	.zero		1


	//   ....[240]....
        /*0fdc*/ 	.word	0x00008310
        /*0fe0*/ 	.word	0x00000000
        /*0fe4*/ 	.word	0x00000000
        /*0fe8*/ 	.short	0x010a
        /*0fea*/ 	.byte	0xff
	.zero		1


	//   ....[241]....
        /*0fec*/ 	.word	0x00008370
        /*0ff0*/ 	.word	0x00000000
        /*0ff4*/ 	.word	0x00000000
        /*0ff8*/ 	.short	0x010a
        /*0ffa*/ 	.byte	0xff
	.zero		1


	//   ....[242]....
        /*0ffc*/ 	.word	0x000083d0
        /*1000*/ 	.word	0x00000000
        /*1004*/ 	.word	0x00000000
        /*1008*/ 	.short	0x010a
        /*100a*/ 	.byte	0xff
	.zero		1


	//   ....[243]....
        /*100c*/ 	.word	0x00008430
        /*1010*/ 	.word	0x00000000
        /*1014*/ 	.word	0x00000000
        /*1018*/ 	.short	0x010a
        /*101a*/ 	.byte	0xff
	.zero		1


	//   ....[244]....
        /*101c*/ 	.word	0x00008480
        /*1020*/ 	.word	0x00000000
        /*1024*/ 	.word	0x00000340
        /*1028*/ 	.short	0x010a
        /*102a*/ 	.byte	0xff
	.zero		1


	//   ....[245]....
        /*102c*/ 	.word	0x000084e0
        /*1030*/ 	.word	0x00000000
        /*1034*/ 	.word	0x000002f0
        /*1038*/ 	.short	0x010a
        /*103a*/ 	.byte	0xff
	.zero		1


	//   ....[246]....
        /*103c*/ 	.word	0x00008530
        /*1040*/ 	.word	0x00000000
        /*1044*/ 	.word	0x000002e0
        /*1048*/ 	.short	0x010a
        /*104a*/ 	.byte	0xff
	.zero		1


	//   ....[247]....
        /*104c*/ 	.word	0x00008590
        /*1050*/ 	.word	0x00000000
        /*1054*/ 	.word	0x000002f0
        /*1058*/ 	.short	0x010a
        /*105a*/ 	.byte	0xff
	.zero		1


	//   ....[248]....
        /*105c*/ 	.word	0x000085e0
        /*1060*/ 	.word	0x00000000
        /*1064*/ 	.word	0x000002e0
        /*1068*/ 	.short	0x010a
        /*106a*/ 	.byte	0xff
	.zero		1


	//   ....[249]....
        /*106c*/ 	.word	0x00008640
        /*1070*/ 	.word	0x00000003
        /*1074*/ 	.word	0x00000320
        /*1078*/ 	.short	0x010a
        /*107a*/ 	.byte	0xff
	.zero		1


	//   ....[250]....
        /*107c*/ 	.word	0x000086a0
        /*1080*/ 	.word	0x00000000
        /*1084*/ 	.word	0x00000000
        /*1088*/ 	.short	0x010a
        /*108a*/ 	.byte	0xff
	.zero		1


	//   ....[251]....
        /*108c*/ 	.word	0x00008700
        /*1090*/ 	.word	0x00000000
        /*1094*/ 	.word	0x00000000
        /*1098*/ 	.short	0x010a
        /*109a*/ 	.byte	0xff
	.zero		1


	//   ....[252]....
        /*109c*/ 	.word	0x00008760
        /*10a0*/ 	.word	0x00000000
        /*10a4*/ 	.word	0x00000000
        /*10a8*/ 	.short	0x010a
        /*10aa*/ 	.byte	0xff
	.zero		1


	//   ....[253]....
        /*10ac*/ 	.word	0x000087c0
        /*10b0*/ 	.word	0x00000000
        /*10b4*/ 	.word	0x00000000
        /*10b8*/ 	.short	0x010a
        /*10ba*/ 	.byte	0xff
	.zero		1


	//   ....[254]....
        /*10bc*/ 	.word	0x00008820
        /*10c0*/ 	.word	0x00000000
        /*10c4*/ 	.word	0x00000000
        /*10c8*/ 	.short	0x010a
        /*10ca*/ 	.byte	0xff
	.zero		1


	//   ....[255]....
        /*10cc*/ 	.word	0x00008870
        /*10d0*/ 	.word	0x00000000
        /*10d4*/ 	.word	0x000002e0
        /*10d8*/ 	.short	0x010a
        /*10da*/ 	.byte	0xff
	.zero		1


	//   ....[0]....
        /*10dc*/ 	.word	0x000088d0
        /*10e0*/ 	.word	0x00000000
        /*10e4*/ 	.word	0x000002d8
        /*10e8*/ 	.short	0x010a
        /*10ea*/ 	.byte	0xff
	.zero		1


	//   ....[1]....
        /*10ec*/ 	.word	0x00008930
        /*10f0*/ 	.word	0x00000003
        /*10f4*/ 	.word	0x000002c8
        /*10f8*/ 	.short	0x010a
        /*10fa*/ 	.byte	0xff
	.zero		1


	//   ....[2]....
        /*10fc*/ 	.word	0x00008980
        /*1100*/ 	.word	0x00000000
        /*1104*/ 	.word	0x000002e0
        /*1108*/ 	.short	0x010a
        /*110a*/ 	.byte	0xff
	.zero		1


	//   ....[3]....
        /*110c*/ 	.word	0x000089e0
        /*1110*/ 	.word	0x00000000
        /*1114*/ 	.word	0x000002c0
        /*1118*/ 	.short	0x010a
        /*111a*/ 	.byte	0xff
	.zero		1


	//   ....[4]....
        /*111c*/ 	.word	0x00008a40
        /*1120*/ 	.word	0x00000003
        /*1124*/ 	.word	0x00000300
        /*1128*/ 	.short	0x010a
        /*112a*/ 	.byte	0xff
	.zero		1


	//----- nvinfo : EIATTR_NUM_MBARRIERS
	.align		4
.L_44:
        /*112c*/ 	.byte	0x03, 0x38
        /*112e*/ 	.short	0x006c


	//----- nvinfo : EIATTR_EXIT_INSTR_OFFSETS
	.align		4
        /*1130*/ 	.byte	0x04, 0x1c
        /*1132*/ 	.short	(.L_46 - .L_45)


	//   ....[0]....
.L_45:
        /*1134*/ 	.word	0x00004040


	//   ....[1]....
        /*1138*/ 	.word	0x00004540


	//   ....[2]....
        /*113c*/ 	.word	0x000045a0


	//   ....[3]....
        /*1140*/ 	.word	0x00005420


	//   ....[4]....
        /*1144*/ 	.word	0x00005f60


	//   ....[5]....
        /*1148*/ 	.word	0x00005fa0


	//   ....[6]....
        /*114c*/ 	.word	0x000072f0


	//----- nvinfo : EIATTR_MAX_THREADS
	.align		4
.L_46:
        /*1150*/ 	.byte	0x04, 0x05
        /*1152*/ 	.short	(.L_48 - .L_47)
.L_47:
        /*1154*/ 	.word	0x00000100
        /*1158*/ 	.word	0x00000001
        /*115c*/ 	.word	0x00000001


	//----- nvinfo : EIATTR_CRS_STACK_SIZE
	.align		4
.L_48:
        /*1160*/ 	.byte	0x04, 0x1e
        /*1162*/ 	.short	(.L_50 - .L_49)
.L_49:
        /*1164*/ 	.word	0x00000000


	//----- nvinfo : EIATTR_CBANK_PARAM_SIZE
	.align		4
.L_50:
        /*1168*/ 	.byte	0x03, 0x19
        /*116a*/ 	.short	0x0800


	//----- nvinfo : EIATTR_PARAM_CBANK
	.align		4
        /*116c*/ 	.byte	0x04, 0x0a
        /*116e*/ 	.short	(.L_52 - .L_51)
	.align		4
.L_51:
        /*1170*/ 	.word	index@(.nv.constant0._ZN7cutlass13device_kernelINS_4gemm6kernel13GemmUniversalIN4cute5tupleIJiiiiEEENS1_10collective13CollectiveMmaINS1_35MainloopSm100TmaUmmaWarpSpecializedILi44ELi2ELi4ENS5_IJNS4_1CILi1EEESB_SB_EEEEENS5_IJNSA_ILi64EEENSA_ILi16EEESE_EEENS_12float_e4m3_tENS5_IJlSB_lEEESH_SI_NS4_8TiledMMAINS4_8MMA_AtomIJNS4_10MMA_TraitsINS4_19SM100_MMA_F8F6F4_SSEJSH_SH_fSE_SF_NS4_17integral_constantINS4_4UMMA5MajorELSP_0EEESQ_NSN_INSO_7ScaleInELSR_0EEESS_EEEEEENS4_6LayoutISC_NS5_IJNSA_ILi0EEESW_SW_EEEEENS5_IJNS4_10UnderscoreESZ_SZ_EEEEENS4_13SM90_TMA_LOADENS4_14ComposedLayoutINS4_7SwizzleILi2ELi4ELi3EEENS4_18smem_ptr_flag_bitsILi8EEENSV_INS5_IJNSA_ILi8EEESE_EEENS5_IJSE_SB_EEEEEEEvNS4_8identityES12_S1C_vS1D_EENS_8epilogue10collective18CollectiveEpilogueINS1F_23Sm100TmaWarpSpecializedILi1ELi1ELi8ELb0ELb0EEEJSG_NS5_IJNSV_ISE_SB_EENSV_ISF_SB_EEEEESH_SI_SH_SI_NS1F_6fusion15FusionCallbacksIS1J_NS1N_17LinearCombinationISH_fSH_fLNS_15FloatRoundStyleE2EEESG_S1M_JEEENS4_5SM1004TMEM4LOAD25SM100_TMEM_LOAD_16dp32b8xES12_NS13_INS14_ILi0ELi4ELi3EEES17_NSV_INS5_IJS18_SF_EEENS5_IJSF_SB_EEEEEEENS4_39AutoVectorizingCopyWithAssumedAlignmentILi128EEENS4_14SM90_TMA_STOREES21_S23_S23_EEEvvEEEEvNT_6ParamsE)
        /*1174*/ 	.short	0x0380
        /*1176*/ 	.short	0x0800


	//----- nvinfo : EIATTR_SW_WAR
	.align		4
.L_52:
        /*1178*/ 	.byte	0x04, 0x36
        /*117a*/ 	.short	(.L_54 - .L_53)
.L_53:
        /*117c*/ 	.word	0x00000008
.L_54:


//--------------------- .nv.callgraph             --------------------------
	.section	.nv.callgraph,"",@"SHT_CUDA_CALLGRAPH"
	.align	4
	.sectionentsize	8
	.align		4
        /*0000*/ 	.word	0x00000000
	.align		4
        /*0004*/ 	.word	0xffffffff
	.align		4
        /*0008*/ 	.word	index@(_ZN7cutlass13device_kernelINS_4gemm6kernel13GemmUniversalIN4cute5tupleIJiiiiEEENS1_10collective13CollectiveMmaINS1_35MainloopSm100TmaUmmaWarpSpecializedILi44ELi2ELi4ENS5_IJNS4_1CILi1EEESB_SB_EEEEENS5_IJNSA_ILi64EEENSA_ILi16EEESE_EEENS_12float_e4m3_tENS5_IJlSB_lEEESH_SI_NS4_8TiledMMAINS4_8MMA_AtomIJNS4_10MMA_TraitsINS4_19SM100_MMA_F8F6F4_SSEJSH_SH_fSE_SF_NS4_17integral_constantINS4_4UMMA5MajorELSP_0EEESQ_NSN_INSO_7ScaleInELSR_0EEESS_EEEEEENS4_6LayoutISC_NS5_IJNSA_ILi0EEESW_SW_EEEEENS5_IJNS4_10UnderscoreESZ_SZ_EEEEENS4_13SM90_TMA_LOADENS4_14ComposedLayoutINS4_7SwizzleILi2ELi4ELi3EEENS4_18smem_ptr_flag_bitsILi8EEENSV_INS5_IJNSA_ILi8EEESE_EEENS5_IJSE_SB_EEEEEEEvNS4_8identityES12_S1C_vS1D_EENS_8epilogue10collective18CollectiveEpilogueINS1F_23Sm100TmaWarpSpecializedILi1ELi1ELi8ELb0ELb0EEEJSG_NS5_IJNSV_ISE_SB_EENSV_ISF_SB_EEEEESH_SI_SH_SI_NS1F_6fusion15FusionCallbacksIS1J_NS1N_17LinearCombinationISH_fSH_fLNS_15FloatRoundStyleE2EEESG_S1M_JEEENS4_5SM1004TMEM4LOAD25SM100_TMEM_LOAD_16dp32b8xES12_NS13_INS14_ILi0ELi4ELi3EEES17_NSV_INS5_IJS18_SF_EEENS5_IJSF_SB_EEEEEEENS4_39AutoVectorizingCopyWithAssumedAlignmentILi128EEENS4_14SM90_TMA_STOREES21_S23_S23_EEEvvEEEEvNT_6ParamsE)
	.align		4
        /*000c*/ 	.word	index@(__assertfail)
	.align		4
        /*0010*/ 	.word	0x00000000
	.align		4
        /*0014*/ 	.word	0xfffffffe
	.align		4
        /*0018*/ 	.word	0x00000000
	.align		4
        /*001c*/ 	.word	0xfffffffd
	.align		4
        /*0020*/ 	.word	0x00000000
	.align		4
        /*0024*/ 	.word	0xfffffffc


//--------------------- .nv.constant4             --------------------------
	.section	.nv.constant4,"a",@progbits
	.align	8
	.align		8
.nv.constant4:
        /*0000*/ 	.dword	__assertfail
	.align		8
        /*0008*/ 	.dword	__unnamed_1
	.align		8
        /*0010*/ 	.dword	_ZN40_INTERNAL_11f2c9ec_4_k_cu_f6f2cb84_171234cuda3std3__45__cpo5beginE
	.align		8
        /*0018*/ 	.dword	_ZN40_INTERNAL_11f2c9ec_4_k_cu_f6f2cb84_171234cuda3std3__45__cpo3endE
	.align		8
        /*0020*/ 	.dword	_ZN40_INTERNAL_11f2c9ec_4_k_cu_f6f2cb84_171234cuda3std3__45__cpo6cbeginE
	.align		8
        /*0028*/ 	.dword	_ZN40_INTERNAL_11f2c9ec_4_k_cu_f6f2cb84_171234cuda3std3__45__cpo4cendE
	.align		8
        /*0030*/ 	.dword	_ZN40_INTERNAL_11f2c9ec_4_k_cu_f6f2cb84_171234cuda3std3__442_GLOBAL__N__11f2c9ec_4_k_cu_f6f2cb84_171236ignoreE
	.align		8
        /*0038*/ 	.dword	_ZN40_INTERNAL_11f2c9ec_4_k_cu_f6f2cb84_171234cuda3std3__419piecewise_constructE
	.align		8
        /*0040*/ 	.dword	_ZN40_INTERNAL_11f2c9ec_4_k_cu_f6f2cb84_171234cuda3std3__48in_placeE
	.align		8
        /*0048*/ 	.dword	_ZN40_INTERNAL_11f2c9ec_4_k_cu_f6f2cb84_171234cuda3std6ranges3__45__cpo4swapE
	.align		8
        /*0050*/ 	.dword	_ZN40_INTERNAL_11f2c9ec_4_k_cu_f6f2cb84_171234cuda3std6ranges3__45__cpo9iter_moveE
	.align		8
        /*0058*/ 	.dword	_ZN40_INTERNAL_11f2c9ec_4_k_cu_f6f2cb84_171234cute7productE
	.align		8
        /*0060*/ 	.dword	_ZN40_INTERNAL_11f2c9ec_4_k_cu_f6f2cb84_171234cute1_E
	.align		8
        /*0068*/ 	.dword	$str$25
	.align		8
        /*0070*/ 	.dword	$str$26


//--------------------- .text._ZN7cutlass13device_kernelINS_4gemm6kernel13GemmUniversalIN4cute5tupleIJiiiiEEENS1_10collective13CollectiveMmaINS1_35MainloopSm100TmaUmmaWarpSpecializedILi44ELi2ELi4ENS5_IJNS4_1CILi1EEESB_SB_EEEEENS5_IJNSA_ILi64EEENSA_ILi16EEESE_EEENS_12float_e4m3_tENS5_IJlSB_lEEESH_SI_NS4_8TiledMMAINS4_8MMA_AtomIJNS4_10MMA_TraitsINS4_19SM100_MMA_F8F6F4_SSEJSH_SH_fSE_SF_NS4_17integral_constantINS4_4UMMA5MajorELSP_0EEESQ_NSN_INSO_7ScaleInELSR_0EEESS_EEEEEENS4_6LayoutISC_NS5_IJNSA_ILi0EEESW_SW_EEEEENS5_IJNS4_10UnderscoreESZ_SZ_EEEEENS4_13SM90_TMA_LOADENS4_14ComposedLayoutINS4_7SwizzleILi2ELi4ELi3EEENS4_18smem_ptr_flag_bitsILi8EEENSV_INS5_IJNSA_ILi8EEESE_EEENS5_IJSE_SB_EEEEEEEvNS4_8identityES12_S1C_vS1D_EENS_8epilogue10collective18CollectiveEpilogueINS1F_23Sm100TmaWarpSpecializedILi1ELi1ELi8ELb0ELb0EEEJSG_NS5_IJNSV_ISE_SB_EENSV_ISF_SB_EEEEESH_SI_SH_SI_NS1F_6fusion15FusionCallbacksIS1J_NS1N_17LinearCombinationISH_fSH_fLNS_15FloatRoundStyleE2EEESG_S1M_JEEENS4_5SM1004TMEM4LOAD25SM100_TMEM_LOAD_16dp32b8xES12_NS13_INS14_ILi0ELi4ELi3EEES17_NSV_INS5_IJS18_SF_EEENS5_IJSF_SB_EEEEEEENS4_39AutoVectorizingCopyWithAssumedAlignmentILi128EEENS4_14SM90_TMA_STOREES21_S23_S23_EEEvvEEEEvNT_6ParamsE --------------------------
	.section	.text._ZN7cutlass13device_kernelINS_4gemm6kernel13GemmUniversalIN4cute5tupleIJiiiiEEENS1_10collective13CollectiveMmaINS1_35MainloopSm100TmaUmmaWarpSpecializedILi44ELi2ELi4ENS5_IJNS4_1CILi1EEESB_SB_EEEEENS5_IJNSA_ILi64EEENSA_ILi16EEESE_EEENS_12float_e4m3_tENS5_IJlSB_lEEESH_SI_NS4_8TiledMMAINS4_8MMA_AtomIJNS4_10MMA_TraitsINS4_19SM100_MMA_F8F6F4_SSEJSH_SH_fSE_SF_NS4_17integral_constantINS4_4UMMA5MajorELSP_0EEESQ_NSN_INSO_7ScaleInELSR_0EEESS_EEEEEENS4_6LayoutISC_NS5_IJNSA_ILi0EEESW_SW_EEEEENS5_IJNS4_10UnderscoreESZ_SZ_EEEEENS4_13SM90_TMA_LOADENS4_14ComposedLayoutINS4_7SwizzleILi2ELi4ELi3EEENS4_18smem_ptr_flag_bitsILi8EEENSV_INS5_IJNSA_ILi8EEESE_EEENS5_IJSE_SB_EEEEEEEvNS4_8identityES12_S1C_vS1D_EENS_8epilogue10collective18CollectiveEpilogueINS1F_23Sm100TmaWarpSpecializedILi1ELi1ELi8ELb0ELb0EEEJSG_NS5_IJNSV_ISE_SB_EENSV_ISF_SB_EEEEESH_SI_SH_SI_NS1F_6fusion15FusionCallbacksIS1J_NS1N_17LinearCombinationISH_fSH_fLNS_15FloatRoundStyleE2EEESG_S1M_JEEENS4_5SM1004TMEM4LOAD25SM100_TMEM_LOAD_16dp32b8xES12_NS13_INS14_ILi0ELi4ELi3EEES17_NSV_INS5_IJS18_SF_EEENS5_IJSF_SB_EEEEEEENS4_39AutoVectorizingCopyWithAssumedAlignmentILi128EEENS4_14SM90_TMA_STOREES21_S23_S23_EEEvvEEEEvNT_6ParamsE,"ax",@progbits
	.align	128
.text._ZN7cutlass13device_kernelINS_4gemm6kernel13GemmUniversalIN4cute5tupleIJiiiiEEENS1_10collective13CollectiveMmaINS1_35MainloopSm100TmaUmmaWarpSpecializedILi44ELi2ELi4ENS5_IJNS4_1CILi1EEESB_SB_EEEEENS5_IJNSA_ILi64EEENSA_ILi16EEESE_EEENS_12float_e4m3_tENS5_IJlSB_lEEESH_SI_NS4_8TiledMMAINS4_8MMA_AtomIJNS4_10MMA_TraitsINS4_19SM100_MMA_F8F6F4_SSEJSH_SH_fSE_SF_NS4_17integral_constantINS4_4UMMA5MajorELSP_0EEESQ_NSN_INSO_7ScaleInELSR_0EEESS_EEEEEENS4_6LayoutISC_NS5_IJNSA_ILi0EEESW_SW_EEEEENS5_IJNS4_10UnderscoreESZ_SZ_EEEEENS4_13SM90_TMA_LOADENS4_14ComposedLayoutINS4_7SwizzleILi2ELi4ELi3EEENS4_18smem_ptr_flag_bitsILi8EEENSV_INS5_IJNSA_ILi8EEESE_EEENS5_IJSE_SB_EEEEEEEvNS4_8identityES12_S1C_vS1D_EENS_8epilogue10collective18CollectiveEpilogueINS1F_23Sm100TmaWarpSpecializedILi1ELi1ELi8ELb0ELb0EEEJSG_NS5_IJNSV_ISE_SB_EENSV_ISF_SB_EEEEESH_SI_SH_SI_NS1F_6fusion15FusionCallbacksIS1J_NS1N_17LinearCombinationISH_fSH_fLNS_15FloatRoundStyleE2EEESG_S1M_JEEENS4_5SM1004TMEM4LOAD25SM100_TMEM_LOAD_16dp32b8xES12_NS13_INS14_ILi0ELi4ELi3EEES17_NSV_INS5_IJS18_SF_EEENS5_IJSF_SB_EEEEEEENS4_39AutoVectorizingCopyWithAssumedAlignmentILi128EEENS4_14SM90_TMA_STOREES21_S23_S23_EEEvvEEEEvNT_6ParamsE:
        .type           _ZN7cutlass13device_kernelINS_4gemm6kernel13GemmUniversalIN4cute5tupleIJiiiiEEENS1_10collective13CollectiveMmaINS1_35MainloopSm100TmaUmmaWarpSpecializedILi44ELi2ELi4ENS5_IJNS4_1CILi1EEESB_SB_EEEEENS5_IJNSA_ILi64EEENSA_ILi16EEESE_EEENS_12float_e4m3_tENS5_IJlSB_lEEESH_SI_NS4_8TiledMMAINS4_8MMA_AtomIJNS4_10MMA_TraitsINS4_19SM100_MMA_F8F6F4_SSEJSH_SH_fSE_SF_NS4_17integral_constantINS4_4UMMA5MajorELSP_0EEESQ_NSN_INSO_7ScaleInELSR_0EEESS_EEEEEENS4_6LayoutISC_NS5_IJNSA_ILi0EEESW_SW_EEEEENS5_IJNS4_10UnderscoreESZ_SZ_EEEEENS4_13SM90_TMA_LOADENS4_14ComposedLayoutINS4_7SwizzleILi2ELi4ELi3EEENS4_18smem_ptr_flag_bitsILi8EEENSV_INS5_IJNSA_ILi8EEESE_EEENS5_IJSE_SB_EEEEEEEvNS4_8identityES12_S1C_vS1D_EENS_8epilogue10collective18CollectiveEpilogueINS1F_23Sm100TmaWarpSpecializedILi1ELi1ELi8ELb0ELb0EEEJSG_NS5_IJNSV_ISE_SB_EENSV_ISF_SB_EEEEESH_SI_SH_SI_NS1F_6fusion15FusionCallbacksIS1J_NS1N_17LinearCombinationISH_fSH_fLNS_15FloatRoundStyleE2EEESG_S1M_JEEENS4_5SM1004TMEM4LOAD25SM100_TMEM_LOAD_16dp32b8xES12_NS13_INS14_ILi0ELi4ELi3EEES17_NSV_INS5_IJS18_SF_EEENS5_IJSF_SB_EEEEEEENS4_39AutoVectorizingCopyWithAssumedAlignmentILi128EEENS4_14SM90_TMA_STOREES21_S23_S23_EEEvvEEEEvNT_6ParamsE,@function
        .size           _ZN7cutlass13device_kernelINS_4gemm6kernel13GemmUniversalIN4cute5tupleIJiiiiEEENS1_10collective13CollectiveMmaINS1_35MainloopSm100TmaUmmaWarpSpecializedILi44ELi2ELi4ENS5_IJNS4_1CILi1EEESB_SB_EEEEENS5_IJNSA_ILi64EEENSA_ILi16EEESE_EEENS_12float_e4m3_tENS5_IJlSB_lEEESH_SI_NS4_8TiledMMAINS4_8MMA_AtomIJNS4_10MMA_TraitsINS4_19SM100_MMA_F8F6F4_SSEJSH_SH_fSE_SF_NS4_17integral_constantINS4_4UMMA5MajorELSP_0EEESQ_NSN_INSO_7ScaleInELSR_0EEESS_EEEEEENS4_6LayoutISC_NS5_IJNSA_ILi0EEESW_SW_EEEEENS5_IJNS4_10UnderscoreESZ_SZ_EEEEENS4_13SM90_TMA_LOADENS4_14ComposedLayoutINS4_7SwizzleILi2ELi4ELi3EEENS4_18smem_ptr_flag_bitsILi8EEENSV_INS5_IJNSA_ILi8EEESE_EEENS5_IJSE_SB_EEEEEEEvNS4_8identityES12_S1C_vS1D_EENS_8epilogue10collective18CollectiveEpilogueINS1F_23Sm100TmaWarpSpecializedILi1ELi1ELi8ELb0ELb0EEEJSG_NS5_IJNSV_ISE_SB_EENSV_ISF_SB_EEEEESH_SI_SH_SI_NS1F_6fusion15FusionCallbacksIS1J_NS1N_17LinearCombinationISH_fSH_fLNS_15FloatRoundStyleE2EEESG_S1M_JEEENS4_5SM1004TMEM4LOAD25SM100_TMEM_LOAD_16dp32b8xES12_NS13_INS14_ILi0ELi4ELi3EEES17_NSV_INS5_IJS18_SF_EEENS5_IJSF_SB_EEEEEEENS4_39AutoVectorizingCopyWithAssumedAlignmentILi128EEENS4_14SM90_TMA_STOREES21_S23_S23_EEEvvEEEEvNT_6ParamsE,(.L_x_246 - _ZN7cutlass13device_kernelINS_4gemm6kernel13GemmUniversalIN4cute5tupleIJiiiiEEENS1_10collective13CollectiveMmaINS1_35MainloopSm100TmaUmmaWarpSpecializedILi44ELi2ELi4ENS5_IJNS4_1CILi1EEESB_SB_EEEEENS5_IJNSA_ILi64EEENSA_ILi16EEESE_EEENS_12float_e4m3_tENS5_IJlSB_lEEESH_SI_NS4_8TiledMMAINS4_8MMA_AtomIJNS4_10MMA_TraitsINS4_19SM100_MMA_F8F6F4_SSEJSH_SH_fSE_SF_NS4_17integral_constantINS4_4UMMA5MajorELSP_0EEESQ_NSN_INSO_7ScaleInELSR_0EEESS_EEEEEENS4_6LayoutISC_NS5_IJNSA_ILi0EEESW_SW_EEEEENS5_IJNS4_10UnderscoreESZ_SZ_EEEEENS4_13SM90_TMA_LOADENS4_14ComposedLayoutINS4_7SwizzleILi2ELi4ELi3EEENS4_18smem_ptr_flag_bitsILi8EEENSV_INS5_IJNSA_ILi8EEESE_EEENS5_IJSE_SB_EEEEEEEvNS4_8identityES12_S1C_vS1D_EENS_8epilogue10collective18CollectiveEpilogueINS1F_23Sm100TmaWarpSpecializedILi1ELi1ELi8ELb0ELb0EEEJSG_NS5_IJNSV_ISE_SB_EENSV_ISF_SB_EEEEESH_SI_SH_SI_NS1F_6fusion15FusionCallbacksIS1J_NS1N_17LinearCombinationISH_fSH_fLNS_15FloatRoundStyleE2EEESG_S1M_JEEENS4_5SM1004TMEM4LOAD25SM100_TMEM_LOAD_16dp32b8xES12_NS13_INS14_ILi0ELi4ELi3EEES17_NSV_INS5_IJS18_SF_EEENS5_IJSF_SB_EEEEEEENS4_39AutoVectorizingCopyWithAssumedAlignmentILi128EEENS4_14SM90_TMA_STOREES21_S23_S23_EEEvvEEEEvNT_6ParamsE)
        .other          _ZN7cutlass13device_kernelINS_4gemm6kernel13GemmUniversalIN4cute5tupleIJiiiiEEENS1_10collective13CollectiveMmaINS1_35MainloopSm100TmaUmmaWarpSpecializedILi44ELi2ELi4ENS5_IJNS4_1CILi1EEESB_SB_EEEEENS5_IJNSA_ILi64EEENSA_ILi16EEESE_EEENS_12float_e4m3_tENS5_IJlSB_lEEESH_SI_NS4_8TiledMMAINS4_8MMA_AtomIJNS4_10MMA_TraitsINS4_19SM100_MMA_F8F6F4_SSEJSH_SH_fSE_SF_NS4_17integral_constantINS4_4UMMA5MajorELSP_0EEESQ_NSN_INSO_7ScaleInELSR_0EEESS_EEEEEENS4_6LayoutISC_NS5_IJNSA_ILi0EEESW_SW_EEEEENS5_IJNS4_10UnderscoreESZ_SZ_EEEEENS4_13SM90_TMA_LOADENS4_14ComposedLayoutINS4_7SwizzleILi2ELi4ELi3EEENS4_18smem_ptr_flag_bitsILi8EEENSV_INS5_IJNSA_ILi8EEESE_EEENS5_IJSE_SB_EEEEEEEvNS4_8identityES12_S1C_vS1D_EENS_8epilogue10collective18CollectiveEpilogueINS1F_23Sm100TmaWarpSpecializedILi1ELi1ELi8ELb0ELb0EEEJSG_NS5_IJNSV_ISE_SB_EENSV_ISF_SB_EEEEESH_SI_SH_SI_NS1F_6fusion15FusionCallbacksIS1J_NS1N_17LinearCombinationISH_fSH_fLNS_15FloatRoundStyleE2EEESG_S1M_JEEENS4_5SM1004TMEM4LOAD25SM100_TMEM_LOAD_16dp32b8xES12_NS13_INS14_ILi0ELi4ELi3EEES17_NSV_INS5_IJS18_SF_EEENS5_IJSF_SB_EEEEEEENS4_39AutoVectorizingCopyWithAssumedAlignmentILi128EEENS4_14SM90_TMA_STOREES21_S23_S23_EEEvvEEEEvNT_6ParamsE,@"STO_CUDA_ENTRY STV_DEFAULT"
_ZN7cutlass13device_kernelINS_4gemm6kernel13GemmUniversalIN4cute5tupleIJiiiiEEENS1_10collective13CollectiveMmaINS1_35MainloopSm100TmaUmmaWarpSpecializedILi44ELi2ELi4ENS5_IJNS4_1CILi1EEESB_SB_EEEEENS5_IJNSA_ILi64EEENSA_ILi16EEESE_EEENS_12float_e4m3_tENS5_IJlSB_lEEESH_SI_NS4_8TiledMMAINS4_8MMA_AtomIJNS4_10MMA_TraitsINS4_19SM100_MMA_F8F6F4_SSEJSH_SH_fSE_SF_NS4_17integral_constantINS4_4UMMA5MajorELSP_0EEESQ_NSN_INSO_7ScaleInELSR_0EEESS_EEEEEENS4_6LayoutISC_NS5_IJNSA_ILi0EEESW_SW_EEEEENS5_IJNS4_10UnderscoreESZ_SZ_EEEEENS4_13SM90_TMA_LOADENS4_14ComposedLayoutINS4_7SwizzleILi2ELi4ELi3EEENS4_18smem_ptr_flag_bitsILi8EEENSV_INS5_IJNSA_ILi8EEESE_EEENS5_IJSE_SB_EEEEEEEvNS4_8identityES12_S1C_vS1D_EENS_8epilogue10collective18CollectiveEpilogueINS1F_23Sm100TmaWarpSpecializedILi1ELi1ELi8ELb0ELb0EEEJSG_NS5_IJNSV_ISE_SB_EENSV_ISF_SB_EEEEESH_SI_SH_SI_NS1F_6fusion15FusionCallbacksIS1J_NS1N_17LinearCombinationISH_fSH_fLNS_15FloatRoundStyleE2EEESG_S1M_JEEENS4_5SM1004TMEM4LOAD25SM100_TMEM_LOAD_16dp32b8xES12_NS13_INS14_ILi0ELi4ELi3EEES17_NSV_INS5_IJS18_SF_EEENS5_IJSF_SB_EEEEEEENS4_39AutoVectorizingCopyWithAssumedAlignmentILi128EEENS4_14SM90_TMA_STOREES21_S23_S23_EEEvvEEEEvNT_6ParamsE:
[----:B------:R-:W1:Y:S01]  /*0000*/  LDC R1, c[0x0][0x37c] ;  /* 0x0000df00ff017b82 */ /* 0x000e620000000800 */
[----:B------:R-:W2:Y:S01]  /*0010*/  S2R R51, SR_TID.X ;  /* 0x0000000000337919 */ /* 0x000ea20000002100 */
[----:B------:R-:W3:Y:S01]  /*0020*/  LDCU.64 UR4, c[0x0][0x890] ;  /* 0x00011200ff0477ac */ /* 0x000ee20008000a00 */
[----:B------:R-:W-:Y:S02]  /*0030*/  PRMT R40, RZ, 0x7610, R40 ;  /* 0x00007610ff287816 */ /* 0x000fe40000000028 */
[----:B------:R-:W-:Y:S01]  /*0040*/  ELECT P5, URZ, PT ;  /* 0x0000000000ff782f */ /* 0x000fe200038a0000 */
[----:B------:R-:W4:Y:S01]  /*0050*/  LDCU.64 UR44, c[0x0][0x358] ;  /* 0x00006b00ff2c77ac */ /* 0x000f220008000a00 */
[----:B---3--:R-:W-:-:S04]  /*0060*/  UISETP.NE.U32.AND UP0, UPT, UR4, URZ, UPT ;  /* 0x000000ff0400728c */ /* 0x008fc8000bf05070 */
[----:B------:R-:W-:Y:S01]  /*0070*/  UISETP.NE.AND.EX UP0, UPT, UR5, URZ, UPT, UP0 ;  /* 0x000000ff0500728c */ /* 0x000fe2000bf05300 */
[----:B--2---:R-:W-:-:S05]  /*0080*/  SHF.R.U32.HI R46, RZ, 0x5, R51 ;  /* 0x00000005ff2e7819 */ /* 0x004fca0000011633 */
[----:B------:R-:W2:Y:S02]  /*0090*/  SHFL.IDX PT, R0, R46, RZ, 0x1f ;  /* 0x00001fff2e007589 */ /* 0x000ea400000e0000 */
[----:B--2---:R-:W-:Y:S01]  /*00a0*/  R2UR UR8, R0 ;  /* 0x00000000000872ca */ /* 0x004fe200000e0000 */
[----:B-1--4-:R-:W-:-:S14]  /*00b0*/  BRA.U UP0, `(.L_x_0) ;  /* 0x00000001002c7547 */ /* 0x012fdc000b800000 */
[----:B------:R-:W1:Y:S02]  /*00c0*/  LDCU.64 UR6, c[0x0][0x888] ;  /* 0x00011100ff0677ac */ /* 0x000e640008000a00 */
[----:B-1----:R-:W-:-:S04]  /*00d0*/  UISETP.NE.U32.AND UP0, UPT, UR6, URZ, UPT ;  /* 0x000000ff0600728c */ /* 0x002fc8000bf05070 */
[----:B------:R-:W-:-:S09]  /*00e0*/  UISETP.NE.AND.EX UP0, UPT, UR7, URZ, UPT, UP0 ;  /* 0x000000ff0700728c */ /* 0x000fd2000bf05300 */
[----:B------:R-:W-:Y:S05]  /*00f0*/  BRA.U !UP0, `(.L_x_1) ;  /* 0x0000000108147547 */ /* 0x000fea000b800000 */
[----:B------:R-:W1:Y:S02]  /*0100*/  LDC.64 R2, c[0x0][0x888] ;  /* 0x00022200ff027b82 */ /* 0x000e640000000a00 */
[----:B-1----:R-:W2:Y:S01]  /*0110*/  LDG.E R0, desc[UR44][R2.64] ;  /* 0x0000002c02007981 */ /* 0x002ea2000c1e1900 */
[----:B------:R-:W-:Y:S01]  /*0120*/  HFMA2 R40, -RZ, RZ, 0, 5.9604644775390625e-08 ;  /* 0x00000001ff287431 */ /* 0x000fe200000001ff */
[----:B--2---:R-:W-:Y:S01]  /*0130*/  R2UR UR38, R0 ;  /* 0x00000000002672ca */ /* 0x004fe200000e0000 */
[----:B------:R-:W-:Y:S05]  /*0140*/  BRA `(.L_x_0) ;  /* 0x0000000000087947 */ /* 0x000fea0003800000 */
.L_x_1:
[----:B------:R-:W-:Y:S01]  /*0150*/  HFMA2 R40, -RZ, RZ, 0, 5.9604644775390625e-08 ;  /* 0x00000001ff287431 */ /* 0x000fe200000001ff */
[----:B------:R-:W1:Y:S02]  /*0160*/  LDCU UR38, c[0x0][0x880] ;  /* 0x00011000ff2677ac */ /* 0x000e640008000800 */
.L_x_0:
[----:B------:R-:W2:Y:S02]  /*0170*/  LDCU.64 UR6, c[0x0][0x8b0] ;  /* 0x00011600ff0677ac */ /* 0x000ea40008000a00 */
[----:B--2---:R-:W-:-:S04]  /*0180*/  UISETP.NE.U32.AND UP0, UPT, UR6, URZ, UPT ;  /* 0x000000ff0600728c */ /* 0x004fc8000bf05070 */
[----:B------:R-:W-:-:S09]  /*0190*/  UISETP.NE.AND.EX UP0, UPT, UR7, URZ, UPT, UP0 ;  /* 0x000000ff0700728c */ /* 0x000fd2000bf05300 */
[----:B------:R-:W-:Y:S05]  /*01a0*/  BRA.U UP0, `(.L_x_2) ;  /* 0x0000000100207547 */ /* 0x000fea000b800000 */
[----:B------:R-:W2:Y:S02]  /*01b0*/  LDCU.64 UR6, c[0x0][0x8a8] ;  /* 0x00011500ff0677ac */ /* 0x000ea40008000a00 */
[----:B--2---:R-:W-:-:S04]  /*01c0*/  UISETP.NE.U32.AND UP0, UPT, UR6, URZ, UPT ;  /* 0x000000ff0600728c */ /* 0x004fc8000bf05070 */
[----:B------:R-:W-:-:S09]  /*01d0*/  UISETP.NE.AND.EX UP0, UPT, UR7, URZ, UPT, UP0 ;  /* 0x000000ff0700728c */ /* 0x000fd2000bf05300 */
[----:B------:R-:W-:Y:S05]  /*01e0*/  BRA.U !UP0, `(.L_x_3) ;  /* 0x00000001080c7547 */ /* 0x000fea000b800000 */
[----:B------:R-:W2:Y:S02]  /*01f0*/  LDC.64 R2, c[0x0][0x8a8] ;  /* 0x00022a00ff027b82 */ /* 0x000ea40000000a00 */
[----:B--2---:R2:W5:Y:S01]  /*0200*/  LDG.E R27, desc[UR44][R2.64] ;  /* 0x0000002c021b7981 */ /* 0x004562000c1e1900 */
[----:B------:R-:W-:Y:S05]  /*0210*/  BRA `(.L_x_2) ;  /* 0x0000000000047947 */ /* 0x000fea0003800000 */
.L_x_3:
[----:B------:R-:W3:Y:S02]  /*0220*/  LDC R27, c[0x0][0x8a0] ;  /* 0x00022800ff1b7b82 */ /* 0x000ee40000000800 */
.L_x_2:
[----:B------:R-:W-:Y:S01]  /*0230*/  IMAD.U32 R0, RZ, RZ, UR8 ;  /* 0x00000008ff007e24 */ /* 0x000fe2000f8e00ff */
[----:B------:R-:W-:Y:S04]  /*0240*/  BSSY.RECONVERGENT B0, `(.L_x_4) ;  /* 0x000000c000007945 */ /* 0x000fe80003800200 */
[C---:B------:R-:W-:Y:S02]  /*0250*/  ISETP.NE.OR P1, PT, R0.reuse, 0x1, !P5 ;  /* 0x000000010000780c */ /* 0x040fe40006f25670 */
[----:B------:R-:W-:-:S11]  /*0260*/  ISETP.NE.OR P0, PT, R0, 0x3, !P5 ;  /* 0x000000030000780c */ /* 0x000fd60006f05670 */
[----:B------:R-:W-:Y:S05]  /*0270*/  @P1 BRA `(.L_x_5) ;  /* 0x0000000000201947 */ /* 0x000fea0003800000 */
[----:B------:R-:W4:Y:S02]  /*0280*/  LDCU.64 UR6, c[0x0][0x348] ;  /* 0x00006900ff0677ac */ /* 0x000f240008000a00 */
[----:B----4-:R-:W-:Y:S02]  /*0290*/  UIADD3 UR10, UP1, UPT, UR6, 0x80, URZ ;  /* 0x00000080060a7890 */ /* 0x010fe4000ff3e0ff */
[----:B------:R-:W-:Y:S02]  /*02a0*/  UIADD3 UR6, UP0, UPT, UR6, 0x180, URZ ;  /* 0x0000018006067890 */ /* 0x000fe4000ff1e0ff */
[----:B------:R-:W-:Y:S02]  /*02b0*/  UIADD3.X UR11, UPT, UPT, URZ, UR7, URZ, UP1, !UPT ;  /* 0x00000007ff0b7290 */ /* 0x000fe40008ffe4ff */
[----:B------:R-:W-:-:S07]  /*02c0*/  UIADD3.X UR7, UPT, UPT, URZ, UR7, URZ, UP0, !UPT ;  /* 0x00000007ff077290 */ /* 0x000fce00087fe4ff */
[----:B------:R4:W-:Y:S02]  /*02d0*/  UTMACCTL.PF [UR10] ;  /* 0x000000000a0079b9 */ /* 0x0009e40008040000 */
[----:B------:R4:W-:Y:S02]  /*02e0*/  UTMACCTL.PF [UR6] ;  /* 0x00000000060079b9 */ /* 0x0009e40008040000 */
[----:B----4-:R-:W-:Y:S01]  /*02f0*/  NOP ;  /* 0x0000000000007918 */ /* 0x010fe20000000000 */
.L_x_5:
[----:B-1----:R-:W-:Y:S05]  /*0300*/  BSYNC.RECONVERGENT B0 ;  /* 0x0000000000007941 */ /* 0x002fea0003800200 */
.L_x_4:
[----:B------:R-:W-:Y:S04]  /*0310*/  BSSY.RECONVERGENT B0, `(.L_x_6) ;  /* 0x000000a000007945 */ /* 0x000fe80003800200 */
[----:B------:R-:W-:Y:S05]  /*0320*/  @P0 BRA `(.L_x_7) ;  /* 0x0000000000200947 */ /* 0x000fea0003800000 */
[----:B------:R-:W1:Y:S02]  /*0330*/  LDCU.64 UR6, c[0x0][0x348] ;  /* 0x00006900ff0677ac */ /* 0x000e640008000a00 */
[----:B-1----:R-:W-:Y:S02]  /*0340*/  UIADD3 UR10, UP1, UPT, UR6, 0x580, URZ ;  /* 0x00000580060a7890 */ /* 0x002fe4000ff3e0ff */
[----:B------:R-:W-:Y:S02]  /*0350*/  UIADD3 UR6, UP0, UPT, UR6, 0x680, URZ ;  /* 0x0000068006067890 */ /* 0x000fe4000ff1e0ff */
[----:B------:R-:W-:Y:S02]  /*0360*/  UIADD3.X UR11, UPT, UPT, URZ, UR7, URZ, UP1, !UPT ;  /* 0x00000007ff0b7290 */ /* 0x000fe40008ffe4ff */
[----:B------:R-:W-:-:S07]  /*0370*/  UIADD3.X UR7, UPT, UPT, URZ, UR7, URZ, UP0, !UPT ;  /* 0x00000007ff077290 */ /* 0x000fce00087fe4ff */
[----:B------:R1:W-:Y:S02]  /*0380*/  UTMACCTL.PF [UR10] ;  /* 0x000000000a0079b9 */ /* 0x0003e40008040000 */
[----:B------:R1:W-:Y:S02]  /*0390*/  UTMACCTL.PF [UR6] ;  /* 0x00000000060079b9 */ /* 0x0003e40008040000 */
[----:B-1----:R-:W-:Y:S01]  /*03a0*/  NOP ;  /* 0x0000000000007918 */ /* 0x002fe20000000000 */
.L_x_7:
[----:B------:R-:W-:Y:S05]  /*03b0*/  BSYNC.RECONVERGENT B0 ;  /* 0x0000000000007941 */ /* 0x000fea0003800200 */
.L_x_6:
[----:B------:R-:W1:Y:S01]  /*03c0*/  LDCU.64 UR6, c[0x0][0x888] ;  /* 0x00011100ff0677ac */ /* 0x000e620008000a00 */
[----:B------:R-:W-:Y:S02]  /*03d0*/  UISETP.EQ.U32.AND UP1, UPT, UR4, URZ, UPT ;  /* 0x000000ff0400728c */ /* 0x000fe4000bf22070 */
[----:B------:R-:W-:Y:S02]  /*03e0*/  UPLOP3.LUT UP2, UPT, UPT, UPT, UPT, 0x80, 0x8 ;  /* 0x000000000008789c */ /* 0x000fe40003f4f070 */
[----:B-1----:R-:W-:-:S04]  /*03f0*/  UISETP.NE.U32.AND UP0, UPT, UR6, URZ, UPT ;  /* 0x000000ff0600728c */ /* 0x002fc8000bf05070 */
[----:B------:R-:W-:-:S04]  /*0400*/  UISETP.NE.AND.EX UP0, UPT, UR7, URZ, UPT, UP0 ;  /* 0x000000ff0700728c */ /* 0x000fc8000bf05300 */
[----:B------:R-:W-:-:S04]  /*0410*/  UISETP.EQ.OR.EX UP3, UPT, UR5, URZ, !UP0, UP1 ;  /* 0x000000ff0500728c */ /* 0x000fc8000c762710 */
[----:B------:R-:W-:-:S05]  /*0420*/  UP2UR UR47, UPR, URZ, 0x8 ;  /* 0x00000008ff2f7883 */ /* 0x000fca0008000000 */
[----:B------:R-:W-:Y:S07]  /*0430*/  BRA.U !UP3, `(.L_x_8) ;  /* 0x000000010b207547 */ /* 0x000fee000b800000 */
[----:B------:R-:W-:Y:S01]  /*0440*/  UISETP.NE.U32.AND UP2, UPT, UR4, URZ, UPT ;  /* 0x000000ff0400728c */ /* 0x000fe2000bf45070 */
[----:B------:R-:W-:Y:S01]  /*0450*/  FSETP.NEU.AND P0, PT, RZ, UR38, PT ;  /* 0x00000026ff007c0b */ /* 0x000fe2000bf0d000 */
[----:B------:R-:W-:Y:S02]  /*0460*/  USEL UR4, URZ, 0xffffffff, UP0 ;  /* 0xffffffffff047887 */ /* 0x000fe40008000000 */
[----:B------:R-:W-:-:S10]  /*0470*/  UISETP.NE.AND.EX UP2, UPT, UR5, URZ, UPT, UP2 ;  /* 0x000000ff0500728c */ /* 0x000fd4000bf45320 */
[----:B------:R-:W-:Y:S01]  /*0480*/  VOTEU.ANY UP1, P0 ;  /* 0x0000000000ff7886 */ /* 0x000fe20000020100 */
[----:B------:R-:W-:-:S04]  /*0490*/  @!UP2 USEL UR4, URZ, 0xffffffff, UP1 ;  /* 0xffffffffff04a887 */ /* 0x000fc80008800000 */
[----:B------:R-:W-:-:S04]  /*04a0*/  ULOP3.LUT UR4, UR4, 0x1, URZ, 0xc0, !UPT ;  /* 0x0000000104047892 */ /* 0x000fc8000f8ec0ff */
[----:B------:R-:W-:-:S11]  /*04b0*/  UISETP.NE.U32.AND UP2, UPT, UR4, 0x1, UPT ;  /* 0x000000010400788c */ /* 0x000fd6000bf45070 */
.L_x_8:
[----:B--2---:R-:W1:Y:S01]  /*04c0*/  SHFL.IDX PT, R2, R46, RZ, 0x1f ;  /* 0x00001fff2e027589 */ /* 0x004e6200000e0000 */
[----:B------:R-:W-:-:S04]  /*04d0*/  UISETP.NE.AND UP1, UPT, UR8, 0x2, UPT ;  /* 0x000000020800788c */ /* 0x000fc8000bf25270 */
[----:B------:R-:W-:Y:S01]  /*04e0*/  USEL UR13, URZ, 0x1, UP1 ;  /* 0x00000001ff0d7887 */ /* 0x000fe20008800000 */
[----:B-1----:R-:W-:-:S13]  /*04f0*/  ISETP.NE.AND P0, PT, R2, RZ, PT ;  /* 0x000000ff0200720c */ /* 0x002fda0003f05270 */
[----:B------:R-:W-:Y:S05]  /*0500*/  @P0 BRA `(.L_x_9) ;  /* 0x0000000400940947 */ /* 0x000fea0003800000 */
[----:B------:R-:W-:Y:S01]  /*0510*/  ELECT P0, URZ, PT ;  /* 0x0000000000ff782f */ /* 0x000fe20003800000 */
[----:B------:R-:W-:-:S12]  /*0520*/  BSSY.RECONVERGENT B0, `(.L_x_9) ;  /* 0x0000063000007945 */ /* 0x000fd80003800200 */
[----:B------:R-:W-:Y:S05]  /*0530*/  @!P0 BRA `(.L_x_10) ;  /* 0x0000000400848947 */ /* 0x000fea0003800000 */
[----:B------:R-:W1:Y:S01]  /*0540*/  S2UR UR5, SR_CgaCtaId ;  /* 0x00000000000579c3 */ /* 0x000e620000008800 */
[----:B------:R-:W-:Y:S01]  /*0550*/  UMOV UR6, 0x400 ;  /* 0x0000040000067882 */ /* 0x000fe20000000000 */
[----:B------:R-:W-:Y:S01]  /*0560*/  UMOV UR4, 0x1 ;  /* 0x0000000100047882 */ /* 0x000fe20000000000 */
[----:B-1----:R-:W-:Y:S02]  /*0570*/  ULEA UR5, UR5, UR6, 0x18 ;  /* 0x0000000605057291 */ /* 0x002fe4000f8ec0ff */
[----:B------:R-:W-:-:S04]  /*0580*/  UIADD3 UR6, UPT, UPT, -UR4, 0x100000, URZ ;  /* 0x0010000004067890 */ /* 0x000fc8000fffe1ff */
[----:B------:R-:W-:Y:S02]  /*0590*/  USHF.L.U32 UR7, UR6, 0xb, URZ ;  /* 0x0000000b06077899 */ /* 0x000fe400080006ff */
[----:B------:R-:W-:Y:S01]  /*05a0*/  USHF.L.U32 UR6, UR6, 0x1, URZ ;  /* 0x0000000106067899 */ /* 0x000fe200080006ff */
[----:B------:R-:W1:Y:S11]  /*05b0*/  FENCE.VIEW.ASYNC.S ;  /* 0x00000000000073c6 */ /* 0x000e760000000000 */
[----:B-1----:R1:W2:Y:S01]  /*05c0*/  SYNCS.EXCH.64 URZ, [UR5], UR6 ;  /* 0x0000000605ff75b2 */ /* 0x0022a20008000100 */
[----:B------:R1:W4:Y:S01]  /*05d0*/  SYNCS.EXCH.64 URZ, [UR5+0x160], UR6 ;  /* 0x0001600605ff75b2 */ /* 0x0003220008000100 */
[----:B------:R1:W1:Y:S01]  /*05e0*/  SYNCS.EXCH.64 URZ, [UR5+0x8], UR6 ;  /* 0x0000080605ff75b2 */ /* 0x0002620008000100 */
        /* <DEDUP_REMOVED lines=85> */
[----:B--2-4-:R-:W-:Y:S01]  /*0b40*/  NOP ;  /* 0x0000000000007918 */ /* 0x014fe20000000000 */
.L_x_10:
[----:B-1----:R-:W-:Y:S05]  /*0b50*/  BSYNC.RECONVERGENT B0 ;  /* 0x0000000000007941 */ /* 0x002fea0003800200 */
.L_x_9:
[----:B------:R-:W1:Y:S01]  /*0b60*/  SHFL.IDX PT, R2, R46, RZ, 0x1f ;  /* 0x00001fff2e027589 */ /* 0x000e6200000e0000 */
[----:B------:R-:W-:Y:S01]  /*0b70*/  NOP ;  /* 0x0000000000007918 */ /* 0x000fe20000000000 */
[----:B-1----:R-:W-:-:S13]  /*0b80*/  ISETP.NE.AND P0, PT, R2, 0x1, PT ;  /* 0x000000010200780c */ /* 0x002fda0003f05270 */
[----:B------:R-:W-:Y:S05]  /*0b90*/  @P0 BRA `(.L_x_11) ;  /* 0x0000000000400947 */ /* 0x000fea0003800000 */
[----:B------:R-:W1:Y:S01]  /*0ba0*/  S2UR UR6, SR_CgaCtaId ;  /* 0x00000000000679c3 */ /* 0x000e620000008800 */
[----:B------:R-:W-:Y:S01]  /*0bb0*/  UMOV UR7, 0x400 ;  /* 0x0000040000077882 */ /* 0x000fe20000000000 */
[----:B------:R-:W-:Y:S01]  /*0bc0*/  UMOV UR5, 0x20 ;  /* 0x0000002000057882 */ /* 0x000fe20000000000 */
[----:B------:R-:W-:Y:S01]  /*0bd0*/  UMOV UR4, 0x80 ;  /* 0x0000008000047882 */ /* 0x000fe20000000000 */
[----:B------:R-:W-:-:S04]  /*0be0*/  UIADD3 UR10, UPT, UPT, -UR5, 0x100000, URZ ;  /* 0x00100000050a7890 */ /* 0x000fc8000fffe1ff */
[----:B------:R-:W-:Y:S02]  /*0bf0*/  USHF.L.U32 UR11, UR10, 0xb, URZ ;  /* 0x0000000b0a0b7899 */ /* 0x000fe400080006ff */
[----:B------:R-:W-:Y:S02]  /*0c00*/  USHF.L.U32 UR10, UR10, 0x1, URZ ;  /* 0x000000010a0a7899 */ /* 0x000fe400080006ff */
[----:B------:R-:W-:-:S04]  /*0c10*/  UIADD3 UR4, UPT, UPT, -UR4, 0x100000, URZ ;  /* 0x0010000004047890 */ /* 0x000fc8000fffe1ff */
[----:B------:R-:W-:Y:S02]  /*0c20*/  USHF.L.U32 UR5, UR4, 0xb, URZ ;  /* 0x0000000b04057899 */ /* 0x000fe400080006ff */
[----:B------:R-:W-:Y:S01]  /*0c30*/  USHF.L.U32 UR4, UR4, 0x1, URZ ;  /* 0x0000000104047899 */ /* 0x000fe200080006ff */
[----:B------:R-:W-:Y:S01]  /*0c40*/  ELECT P0, URZ, PT ;  /* 0x0000000000ff782f */ /* 0x000fe20003800000 */
[----:B-1----:R-:W-:Y:S01]  /*0c50*/  ULEA UR6, UR6, UR7, 0x18 ;  /* 0x0000000706067291 */ /* 0x002fe2000f8ec0ff */
[----:B------:R-:W1:Y:S11]  /*0c60*/  FENCE.VIEW.ASYNC.S ;  /* 0x00000000000073c6 */ /* 0x000e760000000000 */
[----:B-1----:R1:W2:Y:S01]  /*0c70*/  SYNCS.EXCH.64 URZ, [UR6+0x2c0], UR10 ;  /* 0x0002c00a06ff75b2 */ /* 0x0022a20008000100 */
[----:B------:R1:W4:Y:S01]  /*0c80*/  SYNCS.EXCH.64 URZ, [UR6+0x2c8], UR4 ;  /* 0x0002c80406ff75b2 */ /* 0x0003220008000100 */
[----:B------:R-:W-:Y:S01]  /*0c90*/  NOP ;  /* 0x0000000000007918 */ /* 0x000fe20000000000 */
.L_x_11:
[----:B------:R-:W3:Y:S01]  /*0ca0*/  SHFL.IDX PT, R2, R46, RZ, 0x1f ;  /* 0x00001fff2e027589 */ /* 0x000ee200000e0000 */
[----:B------:R-:W-:Y:S01]  /*0cb0*/  NOP ;  /* 0x0000000000007918 */ /* 0x000fe20000000000 */
[----:B---3--:R-:W-:-:S13]  /*0cc0*/  ISETP.NE.AND P0, PT, R2, 0x3, PT ;  /* 0x000000030200780c */ /* 0x008fda0003f05270 */
[----:B------:R-:W-:Y:S05]  /*0cd0*/  @P0 BRA `(.L_x_12) ;  /* 0x0000000000300947 */ /* 0x000fea0003800000 */
[----:B-1----:R-:W1:Y:S01]  /*0ce0*/  S2UR UR5, SR_CgaCtaId ;  /* 0x00000000000579c3 */ /* 0x002e620000008800 */
[----:B------:R-:W-:Y:S01]  /*0cf0*/  UMOV UR6, 0x400 ;  /* 0x0000040000067882 */ /* 0x000fe20000000000 */
[----:B------:R-:W-:Y:S01]  /*0d00*/  UMOV UR4, 0x20 ;  /* 0x0000002000047882 */ /* 0x000fe20000000000 */
[----:B------:R-:W-:Y:S01]  /*0d10*/  ELECT P0, URZ, PT ;  /* 0x0000000000ff782f */ /* 0x000fe20003800000 */
[----:B-1----:R-:W-:Y:S02]  /*0d20*/  ULEA UR5, UR5, UR6, 0x18 ;  /* 0x0000000605057291 */ /* 0x002fe4000f8ec0ff */
[----:B------:R-:W-:-:S04]  /*0d30*/  UIADD3 UR6, UPT, UPT, -UR4, 0x100000, URZ ;  /* 0x0010000004067890 */ /* 0x000fc8000fffe1ff */
[----:B------:R-:W-:Y:S02]  /*0d40*/  USHF.L.U32 UR7, UR6, 0xb, URZ ;  /* 0x0000000b06077899 */ /* 0x000fe400080006ff */
[----:B------:R-:W-:Y:S01]  /*0d50*/  USHF.L.U32 UR6, UR6, 0x1, URZ ;  /* 0x0000000106067899 */ /* 0x000fe200080006ff */
[----:B------:R-:W1:Y:S11]  /*0d60*/  FENCE.VIEW.ASYNC.S ;  /* 0x00000000000073c6 */ /* 0x000e760000000000 */
[----:B-1----:R3:W1:Y:S01]  /*0d70*/  SYNCS.EXCH.64 URZ, [UR5+0x2d0], UR6 ;  /* 0x0002d00605ff75b2 */ /* 0x0026620008000100 */
[----:B------:R3:W1:Y:S02]  /*0d80*/  SYNCS.EXCH.64 URZ, [UR5+0x2d8], UR6 ;  /* 0x0002d80605ff75b2 */ /* 0x0006640008000100 */
[----:B---3--:R-:W-:Y:S01]  /*0d90*/  NOP ;  /* 0x0000000000007918 */ /* 0x008fe20000000000 */
.L_x_12:
[----:B------:R-:W3:Y:S01]  /*0da0*/  SHFL.IDX PT, R2, R46, RZ, 0x1f ;  /* 0x00001fff2e027589 */ /* 0x000ee200000e0000 */
[----:B------:R-:W-:Y:S01]  /*0db0*/  NOP ;  /* 0x0000000000007918 */ /* 0x000fe20000000000 */
[----:B---3--:R-:W-:-:S13]  /*0dc0*/  ISETP.NE.AND P0, PT, R2, 0x4, PT ;  /* 0x000000040200780c */ /* 0x008fda0003f05270 */
[----:B------:R-:W-:Y:S05]  /*0dd0*/  @P0 BRA `(.L_x_13) ;  /* 0x00000000004c0947 */ /* 0x000fea0003800000 */
[----:B-1----:R-:W1:Y:S01]  /*0de0*/  S2UR UR5, SR_CgaCtaId ;  /* 0x00000000000579c3 */ /* 0x002e620000008800 */
[----:B------:R-:W-:Y:S01]  /*0df0*/  UMOV UR7, 0x100 ;  /* 0x0000010000077882 */ /* 0x000fe20000000000 */
[----:B------:R-:W-:Y:S01]  /*0e00*/  UMOV UR6, 0x400 ;  /* 0x0000040000067882 */ /* 0x000fe20000000000 */
[----:B------:R-:W-:Y:S01]  /*0e10*/  USEL UR7, UR7, 0xe0, UP2 ;  /* 0x000000e007077887 */ /* 0x000fe20009000000 */
[----:B------:R-:W-:Y:S01]  /*0e20*/  UMOV UR4, 0x1 ;  /* 0x0000000100047882 */ /* 0x000fe20000000000 */
[----:B------:R-:W-:Y:S01]  /*0e30*/  ELECT P0, URZ, PT ;  /* 0x0000000000ff782f */ /* 0x000fe20003800000 */
[----:B------:R-:W-:-:S04]  /*0e40*/  UIADD3 UR10, UPT, UPT, -UR4, 0x100000, URZ ;  /* 0x00100000040a7890 */ /* 0x000fc8000fffe1ff */
[----:B------:R-:W-:Y:S02]  /*0e50*/  USHF.L.U32 UR11, UR10, 0xb, URZ ;  /* 0x0000000b0a0b7899 */ /* 0x000fe400080006ff */
[----:B------:R-:W-:Y:S02]  /*0e60*/  USHF.L.U32 UR10, UR10, 0x1, URZ ;  /* 0x000000010a0a7899 */ /* 0x000fe400080006ff */
[----:B-1----:R-:W-:Y:S02]  /*0e70*/  ULEA UR5, UR5, UR6, 0x18 ;  /* 0x0000000605057291 */ /* 0x002fe4000f8ec0ff */
[----:B------:R-:W-:-:S04]  /*0e80*/  UIADD3 UR6, UPT, UPT, -UR7, 0x100000, URZ ;  /* 0x0010000007067890 */ /* 0x000fc8000fffe1ff */
[----:B------:R-:W-:Y:S02]  /*0e90*/  USHF.L.U32 UR7, UR6, 0xb, URZ ;  /* 0x0000000b06077899 */ /* 0x000fe400080006ff */
[----:B------:R-:W-:Y:S01]  /*0ea0*/  USHF.L.U32 UR6, UR6, 0x1, URZ ;  /* 0x0000000106067899 */ /* 0x000fe200080006ff */
[----:B------:R-:W1:Y:S03]  /*0eb0*/  FENCE.VIEW.ASYNC.S ;  /* 0x00000000000073c6 */ /* 0x000e660000000000 */
[----:B-1----:R3:W1:Y:S08]  /*0ec0*/  SYNCS.EXCH.64 URZ, [UR5+0x2e0], UR10 ;  /* 0x0002e00a05ff75b2 */ /* 0x0026700008000100 */
[----:B------:R3:W1:Y:S01]  /*0ed0*/  SYNCS.EXCH.64 URZ, [UR5+0x2f0], UR6 ;  /* 0x0002f00605ff75b2 */ /* 0x0006620008000100 */
[----:B------:R3:W1:Y:S01]  /*0ee0*/  SYNCS.EXCH.64 URZ, [UR5+0x2e8], UR10 ;  /* 0x0002e80a05ff75b2 */ /* 0x0006620008000100 */
[----:B------:R3:W1:Y:S02]  /*0ef0*/  SYNCS.EXCH.64 URZ, [UR5+0x2f8], UR6 ;  /* 0x0002f80605ff75b2 */ /* 0x0006640008000100 */
[----:B---3--:R-:W-:Y:S01]  /*0f00*/  NOP ;  /* 0x0000000000007918 */ /* 0x008fe20000000000 */
.L_x_13:
[----:B------:R-:W3:Y:S01]  /*0f10*/  SHFL.IDX PT, R2, R46, RZ, 0x1f ;  /* 0x00001fff2e027589 */ /* 0x000ee200000e0000 */
[----:B------:R-:W-:Y:S01]  /*0f20*/  NOP ;  /* 0x0000000000007918 */ /* 0x000fe20000000000 */
[----:B---3--:R-:W-:-:S13]  /*0f30*/  ISETP.NE.AND P0, PT, R2, 0x5, PT ;  /* 0x000000050200780c */ /* 0x008fda0003f05270 */
[----:B------:R-:W-:Y:S05]  /*0f40*/  @P0 BRA `(.L_x_14) ;  /* 0x0000000000580947 */ /* 0x000fea0003800000 */
[----:B-1----:R-:W1:Y:S01]  /*0f50*/  S2UR UR6, SR_CgaCtaId ;  /* 0x00000000000679c3 */ /* 0x002e620000008800 */
        /* <DEDUP_REMOVED lines=12> */
[----:B-1----:R3:W1:Y:S01]  /*1020*/  SYNCS.EXCH.64 URZ, [UR6+0x300], UR10 ;  /* 0x0003000a06ff75b2 */ /* 0x0026620008000100 */
[----:B------:R3:W1:Y:S01]  /*1030*/  SYNCS.EXCH.64 URZ, [UR6+0x320], UR4 ;  /* 0x0003200406ff75b2 */ /* 0x0006620008000100 */
[----:B------:R3:W1:Y:S01]  /*1040*/  SYNCS.EXCH.64 URZ, [UR6+0x308], UR10 ;  /* 0x0003080a06ff75b2 */ /* 0x0006620008000100 */
[----:B------:R3:W1:Y:S01]  /*1050*/  SYNCS.EXCH.64 URZ, [UR6+0x328], UR4 ;  /* 0x0003280406ff75b2 */ /* 0x0006620008000100 */
[----:B------:R3:W1:Y:S01]  /*1060*/  SYNCS.EXCH.64 URZ, [UR6+0x310], UR10 ;  /* 0x0003100a06ff75b2 */ /* 0x0006620008000100 */
[----:B------:R3:W1:Y:S01]  /*1070*/  SYNCS.EXCH.64 URZ, [UR6+0x330], UR4 ;  /* 0x0003300406ff75b2 */ /* 0x0006620008000100 */
[----:B------:R3:W1:Y:S01]  /*1080*/  SYNCS.EXCH.64 URZ, [UR6+0x318], UR10 ;  /* 0x0003180a06ff75b2 */ /* 0x0006620008000100 */
[----:B------:R3:W1:Y:S02]  /*1090*/  SYNCS.EXCH.64 URZ, [UR6+0x338], UR4 ;  /* 0x0003380406ff75b2 */ /* 0x0006640008000100 */
[----:B---3--:R-:W-:Y:S01]  /*10a0*/  NOP ;  /* 0x0000000000007918 */ /* 0x008fe20000000000 */
.L_x_14:
        /* <DEDUP_REMOVED lines=14> */
[----:B------:R3:W1:Y:S01]  /*1190*/  SYNCS.EXCH.64 URZ, [UR5+0x350], UR6 ;  /* 0x0003500605ff75b2 */ /* 0x0006620008000100 */
[----:B------:R3:W1:Y:S01]  /*11a0*/  SYNCS.EXCH.64 URZ, [UR5+0x348], UR6 ;  /* 0x0003480605ff75b2 */ /* 0x0006620008000100 */
[----:B------:R3:W1:Y:S02]  /*11b0*/  SYNCS.EXCH.64 URZ, [UR5+0x358], UR6 ;  /* 0x0003580605ff75b2 */ /* 0x0006640008000100 */
[----:B---3--:R-:W-:Y:S01]  /*11c0*/  NOP ;  /* 0x0000000000007918 */ /* 0x008fe20000000000 */
.L_x_15:
[----:B-1----:R-:W1:Y:S01]  /*11d0*/  S2UR UR5, SR_CTAID.X ;  /* 0x00000000000579c3 */ /* 0x002e620000002500 */
[----:B------:R-:W-:-:S05]  /*11e0*/  CS2R.32 R41, SR_CgaSize ;  /* 0x0000000000297805 */ /* 0x000fca0000008a00 */
[----:B------:R-:W-:-:S05]  /*11f0*/  IMAD R41, R41, -0xa0, RZ ;  /* 0xffffff6029297824 */ /* 0x000fca00078e02ff */
[----:B------:R-:W-:-:S14]  /*1200*/  R2UR UR7, R41 ;  /* 0x00000000290772ca */ /* 0x000fdc00000e0000 */
[----:B------:R-:W3:Y:S01]  /*1210*/  LDCU UR7, c[0x0][UR7+0x2b0] ;  /* 0x00005600070777ac */ /* 0x000ee20008000800 */
[----:B------:R-:W-:Y:S01]  /*1220*/  NOP ;  /* 0x0000000000007918 */ /* 0x000fe20000000000 */
[----:B------:R-:W-:-:S05]  /*1230*/  CS2R.32 R41, SR_CgaSize ;  /* 0x0000000000297805 */ /* 0x000fca0000008a00 */
[----:B------:R-:W-:-:S05]  /*1240*/  IMAD R41, R41, -0xa0, RZ ;  /* 0xffffff6029297824 */ /* 0x000fca00078e02ff */
[----:B------:R-:W-:-:S14]  /*1250*/  R2UR UR6, R41 ;  /* 0x00000000290672ca */ /* 0x000fdc00000e0000 */
[----:B------:R-:W2:Y:S01]  /*1260*/  LDCU UR6, c[0x0][UR6+0x2b4] ;  /* 0x00005680060677ac */ /* 0x000ea20008000800 */
[----:B------:R-:W4:Y:S08]  /*1270*/  S2UR UR4, SR_CTAID.Y ;  /* 0x00000000000479c3 */ /* 0x000f300000002600 */
[----:B------:R-:W2:Y:S01]  /*1280*/  LDC R9, c[0x0][0xb24] ;  /* 0x0002c900ff097b82 */ /* 0x000ea20000000800 */
[----:B-1----:R-:W-:-:S02]  /*1290*/  I2FP.F32.U32 R5, UR5 ;  /* 0x0000000500057c45 */ /* 0x002fc40008201000 */
[----:B------:R-:W-:-:S05]  /*12a0*/  CS2R.32 R3, SR_CgaSize ;  /* 0x0000000000037805 */ /* 0x000fca0000008a00 */
[----:B------:R-:W-:-:S06]  /*12b0*/  IMAD R3, R3, -0xa0, RZ ;  /* 0xffffff6003037824 */ /* 0x000fcc00078e02ff */
[----:B------:R-:W1:Y:S01]  /*12c0*/  LDC R3, c[0x0][R3+0x2a0] ;  /* 0x0000a80003037b82 */ /* 0x000e620000000800 */
[----:B------:R-:W-:Y:S01]  /*12d0*/  MOV R41, UR5 ;  /* 0x0000000500297c02 */ /* 0x000fe20008000f00 */
[----:B---3--:R-:W-:Y:S01]  /*12e0*/  FMUL R5, R5, UR7 ;  /* 0x0000000705057c20 */ /* 0x008fe20008400000 */
[----:B----4-:R-:W-:Y:S02]  /*12f0*/  I2FP.F32.U32 R4, UR4 ;  /* 0x0000000400047c45 */ /* 0x010fe40008201000 */
[----:B------:R-:W-:-:S05]  /*1300*/  CS2R.32 R2, SR_CgaSize ;  /* 0x0000000000027805 */ /* 0x000fca0000008a00 */
[----:B------:R-:W-:-:S06]  /*1310*/  IMAD R2, R2, -0xa0, RZ ;  /* 0xffffff6002027824 */ /* 0x000fcc00078e02ff */
[----:B------:R-:W3:Y:S01]  /*1320*/  LDC R2, c[0x0][R2+0x2a4] ;  /* 0x0000a90002027b82 */ /* 0x000ee20000000800 */
[----:B------:R-:W4:Y:S01]  /*1330*/  F2I.U32.TRUNC.NTZ R38, R5 ;  /* 0x0000000500267305 */ /* 0x000f22000020f000 */
[----:B------:R-:W-:Y:S01]  /*1340*/  MOV R39, UR4 ;  /* 0x0000000400277c02 */ /* 0x000fe20008000f00 */
[----:B--2---:R-:W-:-:S05]  /*1350*/  FMUL R4, R4, UR6 ;  /* 0x0000000604047c20 */ /* 0x004fca0008400000 */
[----:B------:R-:W-:Y:S01]  /*1360*/  BAR.SYNC.DEFER_BLOCKING 0x0 ;  /* 0x0000000000007b1d */ /* 0x000fe20000010000 */
[----:B------:R-:W-:-:S05]  /*1370*/  ISETP.GE.AND P0, PT, R9, 0x1, PT ;  /* 0x000000010900780c */ /* 0x000fca0003f06270 */
[----:B------:R-:W2:Y:S02]  /*1380*/  F2I.U32.TRUNC.NTZ R29, R4 ;  /* 0x00000004001d7305 */ /* 0x000ea4000020f000 */
[----:B------:R-:W3:Y:S01]  /*1390*/  S2UR UR36, SR_CTAID.Z ;  /* 0x00000000002479c3 */ /* 0x000ee20000002700 */
[----:B----4-:R-:W-:-:S05]  /*13a0*/  IADD3 R38, PT, PT, -R38, RZ, RZ ;  /* 0x000000ff26267210 */ /* 0x010fca0007ffe1ff */
[----:B-1----:R-:W-:Y:S01]  /*13b0*/  IMAD R38, R3, R38, UR5 ;  /* 0x0000000503267e24 */ /* 0x002fe2000f8e0226 */
[----:B--2---:R-:W-:-:S05]  /*13c0*/  IADD3 R29, PT, PT, -R29, RZ, RZ ;  /* 0x000000ff1d1d7210 */ /* 0x004fca0007ffe1ff */
[----:B---3--:R-:W-:Y:S01]  /*13d0*/  IMAD R29, R2, R29, UR4 ;  /* 0x00000004021d7e24 */ /* 0x008fe2000f8e021d */
[----:B------:R-:W-:Y:S06]  /*13e0*/  @!P0 BRA `(.L_x_16) ;  /* 0x0000000000b88947 */ /* 0x000fec0003800000 */
[----:B------:R-:W1:Y:S01]  /*13f0*/  LDC.64 R4, c[0x0][0xb18] ;  /* 0x0002c600ff047b82 */ /* 0x000e620000000a00 */
[----:B------:R-:W-:-:S07]  /*1400*/  ISETP.NE.AND P0, PT, R9, 0x1, PT ;  /* 0x000000010900780c */ /* 0x000fce0003f05270 */
[----:B------:R-:W2:Y:S08]  /*1410*/  LDC R10, c[0x0][0xb0c] ;  /* 0x0002c300ff0a7b82 */ /* 0x000eb00000000800 */
[----:B------:R-:W3:Y:S08]  /*1420*/  LDC R11, c[0x0][0x370] ;  /* 0x0000dc00ff0b7b82 */ /* 0x000ef00000000800 */
[----:B------:R-:W4:Y:S01]  /*1430*/  LDC R12, c[0x0][0x374] ;  /* 0x0000dd00ff0c7b82 */ /* 0x000f220000000800 */
[----:B-1----:R-:W-:-:S07]  /*1440*/  ISETP.NE.AND P1, PT, R4, 0x1, PT ;  /* 0x000000010400780c */ /* 0x002fce0003f25270 */
[----:B------:R-:W3:Y:S01]  /*1450*/  LDC.64 R6, c[0x0][0xb10] ;  /* 0x0002c400ff067b82 */ /* 0x000ee20000000a00 */
[----:B--2---:R-:W-:-:S07]  /*1460*/  ISETP.NE.AND P2, PT, R10, 0x1, PT ;  /* 0x000000010a00780c */ /* 0x004fce0003f45270 */
[----:B------:R-:W1:Y:S08]  /*1470*/  LDC R8, c[0x0][0xb20] ;  /* 0x0002c800ff087b82 */ /* 0x000e700000000800 */
[----:B------:R-:W2:Y:S01]  /*1480*/  LDC.64 R2, c[0x0][0xb28] ;  /* 0x0002ca00ff027b82 */ /* 0x000ea20000000a00 */
[----:B----4-:R-:W-:-:S04]  /*1490*/  IMAD.HI.U32 R13, R12, R5, RZ ;  /* 0x000000050c0d7227 */ /* 0x010fc800078e00ff */
[----:B------:R-:W-:-:S04]  /*14a0*/  IMAD.HI.U32 R5, R39, R5, RZ ;  /* 0x0000000527057227 */ /* 0x000fc800078e00ff */
[----:B---3--:R-:W-:-:S04]  /*14b0*/  IMAD.HI.U32 R14, R11, R6, RZ ;  /* 0x000000060b0e7227 */ /* 0x008fc800078e00ff */
[----:B------:R-:W-:Y:S01]  /*14c0*/  IMAD.HI.U32 R16, R41, R6, RZ ;  /* 0x0000000629107227 */ /* 0x000fe200078e00ff */
[-C--:B------:R-:W-:Y:S02]  /*14d0*/  @P2 SHF.R.U32.HI R11, RZ, R7.reuse, R14 ;  /* 0x00000007ff0b2219 */ /* 0x080fe4000001160e */
[-C--:B-1----:R-:W-:Y:S02]  /*14e0*/  @P1 SHF.R.U32.HI R12, RZ, R8.reuse, R13 ;  /* 0x00000008ff0c1219 */ /* 0x082fe4000001160d */
[----:B------:R-:W-:Y:S02]  /*14f0*/  SHF.R.U32.HI R8, RZ, R8, R5 ;  /* 0x00000008ff087219 */ /* 0x000fe40000011605 */
[----:B------:R-:W-:Y:S02]  /*1500*/  SHF.R.U32.HI R16, RZ, R7, R16 ;  /* 0x00000007ff107219 */ /* 0x000fe40000011610 */
[----:B------:R-:W-:Y:S01]  /*1510*/  SEL R5, R39, R8, !P1 ;  /* 0x0000000827057207 */ /* 0x000fe20004800000 */
[----:B--2---:R-:W-:Y:S01]  /*1520*/  IMAD.HI.U32 R14, R12, R2, RZ ;  /* 0x000000020c0e7227 */ /* 0x004fe200078e00ff */
[----:B------:R-:W-:-:S03]  /*1530*/  SEL R7, R41, R16, !P2 ;  /* 0x0000001029077207 */ /* 0x000fc60005000000 */
[----:B------:R-:W-:Y:S01]  /*1540*/  IMAD.HI.U32 R6, R11, R2, RZ ;  /* 0x000000020b067227 */ /* 0x000fe200078e00ff */
[----:B------:R-:W-:-:S04]  /*1550*/  @P0 SHF.R.U32.HI R12, RZ, R3, R14 ;  /* 0x00000003ff0c0219 */ /* 0x000fc8000001160e */
[----:B------:R-:W-:Y:S01]  /*1560*/  @P0 SHF.R.U32.HI R11, RZ, R3, R6 ;  /* 0x00000003ff0b0219 */ /* 0x000fe20000011606 */
[----:B------:R-:W-:-:S04]  /*1570*/  IMAD R12, R12, R9, RZ ;  /* 0x000000090c0c7224 */ /* 0x000fc800078e02ff */
[----:B------:R-:W-:Y:S01]  /*1580*/  IMAD R6, R11, R9, RZ ;  /* 0x000000090b067224 */ /* 0x000fe200078e02ff */
[----:B------:R-:W-:-:S04]  /*1590*/  ISETP.GE.AND P1, PT, R5, R12, PT ;  /* 0x0000000c0500720c */ /* 0x000fc80003f26270 */
[----:B------:R-:W-:Y:S01]  /*15a0*/  ISETP.GE.OR P1, PT, R7, R6, P1 ;  /* 0x000000060700720c */ /* 0x000fe20000f26670 */
[----:B------:R-:W-:-:S05]  /*15b0*/  IMAD.HI.U32 R6, R5, R2, RZ ;  /* 0x0000000205067227 */ /* 0x000fca00078e00ff */
[----:B------:R-:W-:-:S04]  /*15c0*/  SHF.R.U32.HI R6, RZ, R3, R6 ;  /* 0x00000003ff067219 */ /* 0x000fc80000011606 */
[----:B------:R-:W-:-:S03]  /*15d0*/  SEL R6, R5, R6, !P0 ;  /* 0x0000000605067207 */ /* 0x000fc60004000000 */
[----:B------:R-:W-:Y:S01]  /*15e0*/  @!P1 IMAD.HI.U32 R8, R7, R2, RZ ;  /* 0x0000000207089227 */ /* 0x000fe200078e00ff */
[----:B------:R-:W-:-:S04]  /*15f0*/  IADD3 R2, PT, PT, -R6, RZ, RZ ;  /* 0x000000ff06027210 */ /* 0x000fc80007ffe1ff */
[----:B------:R-:W-:Y:S01]  /*1600*/  @!P1 SHF.R.U32.HI R8, RZ, R3, R8 ;  /* 0x00000003ff089219 */ /* 0x000fe20000011608 */
[----:B------:R-:W-:-:S03]  /*1610*/  IMAD R2, R9, R2, R5 ;  /* 0x0000000209027224 */ /* 0x000fc600078e0205 */
[----:B------:R-:W-:Y:S02]  /*1620*/  @!P1 SEL R3, R7, R8, !P0 ;  /* 0x0000000807039207 */ /* 0x000fe40004000000 */
[----:B------:R-:W-:-:S03]  /*1630*/  IADD3 R8, PT, PT, -R5, RZ, RZ ;  /* 0x000000ff05087210 */ /* 0x000fc60007ffe1ff */
[--C-:B------:R-:W-:Y:S02]  /*1640*/  @!P1 IMAD.IADD R6, R6, 0x1, -R3.reuse ;  /* 0x0000000106069824 */ /* 0x100fe400078e0a03 */
[----:B------:R-:W-:Y:S01]  /*1650*/  @!P1 IMAD R3, R2, R11, R3 ;  /* 0x0000000b02039224 */ /* 0x000fe200078e0203 */
[----:B------:R-:W-:Y:S01]  /*1660*/  IADD3 R2, PT, PT, -R7, RZ, RZ ;  /* 0x000000ff07027210 */ /* 0x000fe20007ffe1ff */
[----:B------:R-:W-:Y:S02]  /*1670*/  @!P1 IMAD R5, R6, R9, R7 ;  /* 0x0000000906059224 */ /* 0x000fe400078e0207 */
[----:B------:R-:W-:Y:S02]  /*1680*/  IMAD R8, R4, R8, R39 ;  /* 0x0000000804087224 */ /* 0x000fe400078e0227 */
[----:B------:R-:W-:Y:S02]  /*1690*/  @!P1 IMAD.MOV.U32 R7, RZ, RZ, R3 ;  /* 0x000000ffff079224 */ /* 0x000fe400078e0003 */
[----:B------:R-:W-:-:S02]  /*16a0*/  IMAD R2, R10, R2, R41 ;  /* 0x000000020a027224 */ /* 0x000fc400078e0229 */
[----:B------:R-:W-:Y:S02]  /*16b0*/  IMAD R39, R5, R4, R8 ;  /* 0x0000000405277224 */ /* 0x000fe400078e0208 */
[----:B------:R-:W-:-:S07]  /*16c0*/  IMAD R41, R7, R10, R2 ;  /* 0x0000000a07297224 */ /* 0x000fce00078e0202 */
.L_x_16:
[----:B------:R-:W1:Y:S01]  /*16d0*/  LDCU UR4, c[0x0][0xb30] ;  /* 0x00016600ff0477ac */ /* 0x000e620008000800 */
[----:B------:R-:W2:Y:S08]  /*16e0*/  S2UR UR39, SR_CgaCtaId ;  /* 0x00000000002779c3 */ /* 0x000eb00000008800 */
[----:B------:R-:W3:Y:S01]  /*16f0*/  LDC R2, c[0x0][0xb24] ;  /* 0x0002c900ff027b82 */ /* 0x000ee20000000800 */
[----:B-1----:R-:W-:-:S09]  /*1700*/  UISETP.NE.AND UP1, UPT, UR4, 0x1, UPT ;  /* 0x000000010400788c */ /* 0x002fd2000bf25270 */
[----:B--2---:R-:W-:Y:S05]  /*1710*/  BRA.U UP1, `(.L_x_17) ;  /* 0x0000000101407547 */ /* 0x004fea000b800000 */
[----:B------:R-:W1:Y:S08]  /*1720*/  LDC.64 R6, c[0x0][0xb10] ;  /* 0x0002c400ff067b82 */ /* 0x000e700000000a00 */
[----:B------:R-:W2:Y:S08]  /*1730*/  LDC.64 R4, c[0x0][0xb18] ;  /* 0x0002c600ff047b82 */ /* 0x000eb00000000a00 */
[----:B------:R-:W4:Y:S08]  /*1740*/  LDC R3, c[0x0][0xb20] ;  /* 0x0002c800ff037b82 */ /* 0x000f300000000800 */
[----:B------:R-:W3:Y:S01]  /*1750*/  LDC R8, c[0x0][0xb0c] ;  /* 0x0002c300ff087b82 */ /* 0x000ee20000000800 */
[----:B-1----:R-:W-:-:S05]  /*1760*/  IMAD.HI.U32 R6, R41, R6, RZ ;  /* 0x0000000629067227 */ /* 0x002fca00078e00ff */
[----:B------:R-:W-:Y:S01]  /*1770*/  SHF.R.U32.HI R6, RZ, R7, R6 ;  /* 0x00000007ff067219 */ /* 0x000fe20000011606 */
[----:B--2---:R-:W-:Y:S01]  /*1780*/  IMAD.HI.U32 R10, R39, R5, RZ ;  /* 0x00000005270a7227 */ /* 0x004fe200078e00ff */
[----:B------:R-:W-:-:S04]  /*1790*/  ISETP.NE.AND P0, PT, R4, 0x1, PT ;  /* 0x000000010400780c */ /* 0x000fc80003f05270 */
[----:B----4-:R-:W-:-:S04]  /*17a0*/  SHF.R.U32.HI R10, RZ, R3, R10 ;  /* 0x00000003ff0a7219 */ /* 0x010fc8000001160a */
[----:B------:R-:W-:Y:S02]  /*17b0*/  SEL R3, R39, R10, !P0 ;  /* 0x0000000a27037207 */ /* 0x000fe40004000000 */
[----:B---3--:R-:W-:-:S04]  /*17c0*/  ISETP.NE.AND P1, PT, R8, 0x1, PT ;  /* 0x000000010800780c */ /* 0x008fc80003f25270 */
[----:B------:R-:W-:-:S05]  /*17d0*/  SEL R6, R41, R6, !P1 ;  /* 0x0000000629067207 */ /* 0x000fca0004800000 */
[----:B------:R-:W-:Y:S02]  /*17e0*/  IMAD.IADD R5, R3, 0x1, -R6 ;  /* 0x0000000103057824 */ /* 0x000fe400078e0a06 */
[----:B------:R-:W-:Y:S02]  /*17f0*/  IMAD.IADD R3, R6, 0x1, -R3 ;  /* 0x0000000106037824 */ /* 0x000fe400078e0a03 */
[----:B------:R-:W-:Y:S02]  /*1800*/  IMAD R41, R5, R8, R41 ;  /* 0x0000000805297224 */ /* 0x000fe400078e0229 */
[----:B------:R-:W-:-:S07]  /*1810*/  IMAD R39, R3, R4, R39 ;  /* 0x0000000403277224 */ /* 0x000fce00078e0227 */
.L_x_17:
[----:B------:R-:W-:Y:S01]  /*1820*/  BAR.SYNC.DEFER_BLOCKING 0x0 ;  /* 0x0000000000007b1d */ /* 0x000fe20000010000 */
[----:B------:R-:W-:Y:S01]  /*1830*/  UISETP.NE.AND UP1, UPT, UR8, 0x2, UPT ;  /* 0x000000020800788c */ /* 0x000fe2000bf25270 */
[----:B------:R-:W-:Y:S02]  /*1840*/  ISETP.NE.OR P5, PT, R0, 0x2, !P5 ;  /* 0x000000020000780c */ /* 0x000fe40006fa5670 */
[----:B------:R-:W-:-:S06]  /*1850*/  LOP3.LUT R4, R51, 0x1f, RZ, 0xc0, !PT ;  /* 0x0000001f33047812 */ /* 0x000fcc00078ec0ff */
[----:B------:R-:W-:Y:S05]  /*1860*/  BRA.U UP1, `(.L_x_18) ;  /* 0x0000002501fc7547 */ /* 0x000fea000b800000 */
[----:B------:R-:W1:Y:S01]  /*1870*/  LDCU UR13, c[0x0][0x38c] ;  /* 0x00007180ff0d77ac */ /* 0x000e620008000800 */
[----:B------:R-:W2:Y:S01]  /*1880*/  LDC R3, c[0x0][0x370] ;  /* 0x0000dc00ff037b82 */ /* 0x000ea20000000800 */
[----:B------:R-:W-:Y:S01]  /*1890*/  PLOP3.LUT P1, PT, PT, PT, UP2, 0x80, 0x8 ;  /* 0x000000000008781c */ /* 0x000fe20003f2f028 */
[----:B------:R-:W-:Y:S01]  /*18a0*/  IMAD.MOV.U32 R16, RZ, RZ, 0x1 ;  /* 0x00000001ff107424 */ /* 0x000fe200078e00ff */
[----:B------:R-:W-:Y:S02]  /*18b0*/  ISETP.EQ.OR P4, PT, R4, RZ, P5 ;  /* 0x000000ff0400720c */ /* 0x000fe40002f82670 */
[----:B------:R-:W-:Y:S02]  /*18c0*/  CS2R R14, SRZ ;  /* 0x00000000000e7805 */ /* 0x000fe4000001ff00 */
[----:B------:R-:W-:Y:S01]  /*18d0*/  PLOP3.LUT P1, PT, P1, PT, PT, 0x8, 0x80 ;  /* 0x000000000080781c */ /* 0x000fe20000f2e170 */
[----:B------:R-:W-:Y:S01]  /*18e0*/  IMAD.MOV.U32 R13, RZ, RZ, RZ ;  /* 0x000000ffff0d7224 */ /* 0x000fe200078e00ff */
[----:B------:R-:W4:Y:S01]  /*18f0*/  LDCU.64 UR22, c[0x0][0x348] ;  /* 0x00006900ff1677ac */ /* 0x000f220008000a00 */
[----:B------:R-:W2:Y:S01]  /*1900*/  LDC R0, c[0x0][0x374] ;  /* 0x0000dd00ff007b82 */ /* 0x000ea20000000800 */
[----:B------:R-:W-:Y:S01]  /*1910*/  IMAD.MOV.U32 R12, RZ, RZ, 0x1 ;  /* 0x00000001ff0c7424 */ /* 0x000fe200078e00ff */
[----:B------:R-:W-:Y:S01]  /*1920*/  UMOV UR6, URZ ;  /* 0x000000ff00067c82 */ /* 0x000fe20008000000 */
[----:B-1----:R-:W-:-:S04]  /*1930*/  UIADD3 UR5, UPT, UPT, UR13, 0x3f, URZ ;  /* 0x0000003f0d057890 */ /* 0x002fc8000fffe0ff */
[----:B------:R-:W-:-:S04]  /*1940*/  USHF.R.S32.HI UR4, URZ, 0x1f, UR5 ;  /* 0x0000001fff047899 */ /* 0x000fc80008011405 */
[----:B------:R-:W-:-:S04]  /*1950*/  ULEA.HI UR4, UR4, UR5, URZ, 0x6 ;  /* 0x0000000504047291 */ /* 0x000fc8000f8f30ff */
[----:B------:R-:W-:Y:S02]  /*1960*/  USHF.R.S32.HI UR15, URZ, 0x6, UR4 ;  /* 0x00000006ff0f7899 */ /* 0x000fe40008011404 */
[----:B------:R-:W-:Y:S02]  /*1970*/  UIADD3 UR4, UPT, UPT, UR13, -0x1, URZ ;  /* 0xffffffff0d047890 */ /* 0x000fe4000fffe0ff */
[----:B------:R-:W-:Y:S02]  /*1980*/  UISETP.LT.U32.AND UP0, UPT, UR15, 0x2c, UPT ;  /* 0x0000002c0f00788c */ /* 0x000fe4000bf01070 */
[----:B------:R-:W-:Y:S02]  /*1990*/  UISETP.GE.U32.AND UP1, UPT, UR4, -0x7f, UPT ;  /* 0xffffff810400788c */ /* 0x000fe4000bf26070 */
[----:B------:R-:W-:Y:S02]  /*19a0*/  USEL UR14, UR15, 0x2c, UP0 ;  /* 0x0000002c0f0e7887 */ /* 0x000fe40008000000 */
[----:B------:R-:W-:-:S02]  /*19b0*/  UIADD3 UR13, UPT, UPT, UR13, 0x7e, URZ ;  /* 0x0000007e0d0d7890 */ /* 0x000fc4000fffe0ff */
[----:B------:R-:W-:Y:S02]  /*19c0*/  UIADD3 UR5, UPT, UPT, UR14, -0x1, URZ ;  /* 0xffffffff0e057890 */ /* 0x000fe4000fffe0ff */
[----:B------:R-:W-:-:S03]  /*19d0*/  UIADD3 UR7, UPT, UPT, UR15, -UR14, URZ ;  /* 0x8000000e0f077290 */ /* 0x000fc6000fffe0ff */
[----:B------:R-:W-:-:S04]  /*19e0*/  @UP1 UIADD3 UR5, UPT, UPT, UR14, URZ, URZ ;  /* 0x000000ff0e051290 */ /* 0x000fc8000fffe0ff */
[----:B----4-:R-:W-:-:S12]  /*19f0*/  UIADD3 UR5, UPT, UPT, UR5, 0x1, URZ ;  /* 0x0000000105057890 */ /* 0x010fd8000fffe0ff */
.L_x_36:
[----:B------:R-:W-:Y:S01]  /*1a00*/  UISETP.NE.AND UP0, UPT, UR39, URZ, UPT ;  /* 0x000000ff2700728c */ /* 0x000fe2000bf05270 */
[----:B------:R-:W1:Y:S08]  /*1a10*/  S2UR UR39, SR_CgaCtaId ;  /* 0x00000000002779c3 */ /* 0x000e700000008800 */
[----:B------:R-:W-:Y:S05]  /*1a20*/  BRA.U UP0, `(.L_x_19) ;  /* 0x0000000100347547 */ /* 0x000fea000b800000 */
[----:B------:R-:W4:Y:S01]  /*1a30*/  S2R R4, SR_CgaCtaId ;  /* 0x0000000000047919 */ /* 0x000f220000008800 */
[----:B------:R-:W-:-:S04]  /*1a40*/  MOV R5, 0x400 ;  /* 0x0000040000057802 */ /* 0x000fc80000000f00 */
[----:B----4-:R-:W-:Y:S02]  /*1a50*/  LEA R4, R4, R5, 0x18 ;  /* 0x0000000504047211 */ /* 0x010fe400078ec0ff */
[----:B------:R-:W-:-:S03]  /*1a60*/  SHF.L.U32 R5, R12, 0x1f, RZ ;  /* 0x0000001f0c057819 */ /* 0x000fc600000006ff */
[----:B------:R-:W-:-:S04]  /*1a70*/  IMAD R4, R13, 0x8, R4 ;  /* 0x000000080d047824 */ /* 0x000fc800078e0204 */
[----:B------:R-:W4:Y:S02]  /*1a80*/  SYNCS.PHASECHK.TRANS64.TRYWAIT P0, [R4+URZ+0x350], R5 ;  /* 0x00035005040075a7 */ /* 0x000f2400080011ff */
[----:B----4-:R-:W-:Y:S05]  /*1a90*/  @!P0 BRA `(.L_x_20) ;  /* 0x0000005800188947 */ /* 0x010fea0003800000 */
.L_x_131:
[----:B------:R1:W-:Y:S01]  /*1aa0*/  SYNCS.ARRIVE.TRANS64.A1T0 RZ, [R4+URZ+0x340], RZ ;  /* 0x000340ff04ff79a7 */ /* 0x0003e200081000ff */
[----:B------:R-:W-:-:S05]  /*1ab0*/  VIADD R13, R13, 0x1 ;  /* 0x000000010d0d7836 */ /* 0x000fca0000000000 */
[----:B------:R-:W-:-:S04]  /*1ac0*/  ISETP.NE.AND P0, PT, R13, 0x2, PT ;  /* 0x000000020d00780c */ /* 0x000fc80003f05270 */
[----:B----4-:R-:W-:Y:S02]  /*1ad0*/  SEL R5, RZ, 0x1, P0 ;  /* 0x00000001ff057807 */ /* 0x010fe40000000000 */
[----:B------:R-:W-:Y:S02]  /*1ae0*/  SEL R13, R13, RZ, P0 ;  /* 0x000000ff0d0d7207 */ /* 0x000fe40000000000 */
[----:B------:R-:W-:-:S07]  /*1af0*/  LOP3.LUT R12, R12, R5, RZ, 0x3c, !PT ;  /* 0x000000050c0c7212 */ /* 0x000fce00078e3cff */
.L_x_19:
[----:B------:R-:W-:Y:S01]  /*1b00*/  UMOV UR4, 0x400 ;  /* 0x0000040000047882 */ /* 0x000fe20000000000 */
[----:B-1----:R-:W-:Y:S01]  /*1b10*/  SHF.L.U32 R4, R16, 0x1f, RZ ;  /* 0x0000001f10047819 */ /* 0x002fe200000006ff */
[----:B------:R-:W-:Y:S01]  /*1b20*/  ULEA UR4, UR39, UR4, 0x18 ;  /* 0x0000000427047291 */ /* 0x000fe2000f8ec0ff */
[----:B------:R-:W-:Y:S01]  /*1b30*/  R2UR UR35, R41 ;  /* 0x00000000292372ca */ /* 0x000fe200000e0000 */
[----:B------:R-:W-:Y:S01]  /*1b40*/  UISETP.GE.U32.AND UP0, UPT, UR13, 0x7f, UPT ;  /* 0x0000007f0d00788c */ /* 0x000fe2000bf06070 */
[----:B------:R-:W-:Y:S01]  /*1b50*/  R2UR UR11, R39 ;  /* 0x00000000270b72ca */ /* 0x000fe200000e0000 */
[----:B------:R-:W-:Y:S01]  /*1b60*/  ULEA UR8, UR6, UR4, 0x3 ;  /* 0x0000000406087291 */ /* 0x000fe2000f8e18ff */
[----:B------:R-:W-:-:S08]  /*1b70*/  UMOV UR24, URZ ;  /* 0x000000ff00187c82 */ /* 0x000fd00008000000 */
[----:B------:R1:W4:Y:S01]  /*1b80*/  SYNCS.PHASECHK.TRANS64.TRYWAIT P0, [UR8+0x160], R4 ;  /* 0x00016004ff0075a7 */ /* 0x0003220008001108 */
[----:B------:R-:W-:Y:S02]  /*1b90*/  USHF.L.U32 UR35, UR35, 0x6, URZ ;  /* 0x0000000623237899 */ /* 0x000fe400080006ff */
[----:B------:R-:W-:Y:S01]  /*1ba0*/  USHF.L.U32 UR11, UR11, 0x4, URZ ;  /* 0x000000040b0b7899 */ /* 0x000fe200080006ff */
[----:B------:R-:W-:Y:S11]  /*1bb0*/  BRA.U !UP0, `(.L_x_21) ;  /* 0x0000000108a87547 */ /* 0x000ff6000b800000 */
[----:B------:R-:W-:Y:S01]  /*1bc0*/  UMOV UR16, URZ ;  /* 0x000000ff00107c82 */ /* 0x000fe20008000000 */
[----:B------:R-:W-:-:S05]  /*1bd0*/  UMOV UR17, UR6 ;  /* 0x0000000600117c82 */ /* 0x000fca0008000000 */
.L_x_26:
[----:B-1----:R-:W-:Y:S01]  /*1be0*/  ULEA UR33, UR17, UR4, 0x3 ;  /* 0x0000000411217291 */ /* 0x002fe2000f8e18ff */
[----:B----4-:R-:W-:Y:S01]  /*1bf0*/  @!P5 MOV R5, 0x1400 ;  /* 0x000014000005d802 */ /* 0x010fe20000000f00 */
[----:B----4-:R-:W-:Y:S10]  /*1c00*/  @P0 BRA `(.L_x_22) ;  /* 0x00000000000c0947 */ /* 0x010ff40003800000 */
[----:B------:R-:W-:-:S04]  /*1c10*/  SHF.L.U32 R7, R16, 0x1f, RZ ;  /* 0x0000001f10077819 */ /* 0x000fc800000006ff */
[----:B------:R-:W4:Y:S02]  /*1c20*/  SYNCS.PHASECHK.TRANS64.TRYWAIT P0, [UR33+0x160], R7 ;  /* 0x00016007ff0075a7 */ /* 0x000f240008001121 */
[----:B----4-:R-:W-:Y:S05]  /*1c30*/  @!P0 BRA `(.L_x_23) ;  /* 0x0000005400c48947 */ /* 0x010fea0003800000 */
.L_x_22:
[----:B------:R4:W-:Y:S01]  /*1c40*/  @!P5 SYNCS.ARRIVE.TRANS64 RZ, [UR33], R5 ;  /* 0x00000005ffffd9a7 */ /* 0x0009e20008000021 */
[----:B------:R-:W-:Y:S04]  /*1c50*/  BSSY.RECONVERGENT B0, `(.L_x_24) ;  /* 0x0000003000007945 */ /* 0x000fe80003800200 */
[----:B------:R-:W-:Y:S05]  /*1c60*/  @P4 BRA `(.L_x_25) ;  /* 0x0000000000044947 */ /* 0x000fea0003800000 */
[----:B------:R-:W-:Y:S05]  /*1c70*/  BPT.TRAP 0x1 ;  /* 0x000000040000795c */ /* 0x000fea0000300000 */
.L_x_25:
[----:B------:R-:W-:Y:S05]  /*1c80*/  BSYNC.RECONVERGENT B0 ;  /* 0x0000000000007941 */ /* 0x000fea0003800200 */
.L_x_24:
[----:B------:R-:W-:Y:S02]  /*1c90*/  UIADD3 UR6, UPT, UPT, UR17, 0x1, URZ ;  /* 0x0000000111067890 */ /* 0x000fe4000fffe0ff */
[----:B------:R-:W-:Y:S02]  /*1ca0*/  ULEA UR32, UR17, UR4, 0xc ;  /* 0x0000000411207291 */ /* 0x000fe4000f8e60ff */
[----:B------:R-:W-:Y:S02]  /*1cb0*/  UISETP.NE.AND UP0, UPT, UR6, 0x2c, UPT ;  /* 0x0000002c0600788c */ /* 0x000fe4000bf05270 */
[----:B------:R-:W-:Y:S02]  /*1cc0*/  UIADD3 UR26, UP1, UPT, UR22, 0x80, URZ ;  /* 0x00000080161a7890 */ /* 0x000fe4000ff3e0ff */
[----:B------:R-:W-:Y:S02]  /*1cd0*/  USEL UR9, URZ, 0x1, UP0 ;  /* 0x00000001ff097887 */ /* 0x000fe40008000000 */
[----:B------:R-:W-:-:S02]  /*1ce0*/  USEL UR6, UR6, URZ, UP0 ;  /* 0x000000ff06067287 */ /* 0x000fc40008000000 */
[----:B------:R-:W-:Y:S02]  /*1cf0*/  UIADD3 UR20, UP0, UPT, UR22, 0x180, URZ ;  /* 0x0000018016147890 */ /* 0x000fe4000ff1e0ff */
[----:B------:R-:W-:Y:S01]  /*1d00*/  ULEA UR8, UR6, UR4, 0x3 ;  /* 0x0000000406087291 */ /* 0x000fe2000f8e18ff */
[----:B------:R-:W-:Y:S01]  /*1d10*/  LOP3.LUT R16, R16, UR9, RZ, 0x3c, !PT ;  /* 0x0000000910107c12 */ /* 0x000fe2000f8e3cff */
[----:B------:R-:W-:Y:S02]  /*1d20*/  USHF.L.U32 UR34, UR16, 0x6, URZ ;  /* 0x0000000610227899 */ /* 0x000fe400080006ff */
[----:B------:R-:W-:Y:S01]  /*1d30*/  UIADD3.X UR27, UPT, UPT, URZ, UR23, URZ, UP1, !UPT ;  /* 0x00000017ff1b7290 */ /* 0x000fe20008ffe4ff */
[----:B-1----:R-:W-:Y:S01]  /*1d40*/  SHF.L.U32 R4, R16, 0x1f, RZ ;  /* 0x0000001f10047819 */ /* 0x002fe200000006ff */
[----:B------:R-:W-:Y:S02]  /*1d50*/  UIADD3 UR32, UPT, UPT, UR32, 0xc80, URZ ;  /* 0x00000c8020207890 */ /* 0x000fe4000fffe0ff */
[----:B------:R-:W-:Y:S01]  /*1d60*/  UIADD3.X UR21, UPT, UPT, URZ, UR23, URZ, UP0, !UPT ;  /* 0x00000017ff157290 */ /* 0x000fe200087fe4ff */
[----:B------:R1:W1:Y:S01]  /*1d70*/  SYNCS.PHASECHK.TRANS64.TRYWAIT P0, [UR8+0x160], R4 ;  /* 0x00016004ff0075a7 */ /* 0x0002620008001108 */
[----:B------:R-:W-:Y:S01]  /*1d80*/  ULEA UR8, UR17, UR4, 0xa ;  /* 0x0000000411087291 */ /* 0x000fe2000f8e50ff */
[----:B------:R-:W-:Y:S01]  /*1d90*/  UMOV UR18, 0x0 ;  /* 0x0000000000127882 */ /* 0x000fe20000000000 */
[----:B------:R-:W-:-:S02]  /*1da0*/  UMOV UR19, 0x10000000 ;  /* 0x1000000000137882 */ /* 0x000fc40000000000 */
[----:B------:R-:W-:Y:S01]  /*1db0*/  UIADD3 UR8, UPT, UPT, UR8, 0x2cc80, URZ ;  /* 0x0002cc8008087890 */ /* 0x000fe2000fffe0ff */
[----:B------:R1:W-:Y:S01]  /*1dc0*/  UTMALDG.3D [UR32], [UR26], desc[UR18] ;  /* 0x000012201a0075b4 */ /* 0x0003e20008011000 */
[----:B------:R-:W-:Y:S01]  /*1dd0*/  UMOV UR12, UR36 ;  /* 0x00000024000c7c82 */ /* 0x000fe20008000000 */
[----:B------:R-:W-:Y:S01]  /*1de0*/  UMOV UR9, UR33 ;  /* 0x0000002100097c82 */ /* 0x000fe20008000000 */
[----:B------:R-:W-:Y:S01]  /*1df0*/  UMOV UR10, UR34 ;  /* 0x00000022000a7c82 */ /* 0x000fe20008000000 */
[----:B------:R-:W-:Y:S01]  /*1e00*/  UIADD3 UR16, UPT, UPT, UR16, 0x1, URZ ;  /* 0x0000000110107890 */ /* 0x000fe2000fffe0ff */
[----:B------:R-:W-:Y:S01]  /*1e10*/  UMOV UR24, UR5 ;  /* 0x0000000500187c82 */ /* 0x000fe20008000000 */
[----:B------:R-:W-:Y:S02]  /*1e20*/  UMOV UR17, UR6 ;  /* 0x0000000600117c82 */ /* 0x000fe40008000000 */
[----:B------:R1:W-:Y:S01]  /*1e30*/  UTMALDG.3D [UR8], [UR20], desc[UR18] ;  /* 0x00001208140075b4 */ /* 0x0003e20008011000 */
[----:B------:R-:W-:-:S09]  /*1e40*/  UISETP.NE.AND UP0, UPT, UR16, UR5, UPT ;  /* 0x000000051000728c */ /* 0x000fd2000bf05270 */
[----:B------:R-:W-:Y:S05]  /*1e50*/  BRA.U UP0, `(.L_x_26) ;  /* 0xfffffffd00607547 */ /* 0x000fea000b83ffff */
.L_x_21:
[----:B-1----:R-:W-:Y:S01]  /*1e60*/  ULEA UR8, UR6, UR4, 0x3 ;  /* 0x0000000406087291 */ /* 0x002fe2000f8e18ff */
[----:B------:R-:W-:Y:S01]  /*1e70*/  SHF.L.U32 R4, R16, 0x1f, RZ ;  /* 0x0000001f10047819 */ /* 0x000fe200000006ff */
[----:B------:R-:W-:Y:S01]  /*1e80*/  @!P1 SYNCS.ARRIVE.TRANS64.A1T0 RZ, [UR4+0x2d8], RZ ;  /* 0x0002d8ffffff99a7 */ /* 0x000fe20008100004 */
[----:B------:R-:W-:-:S06]  /*1e90*/  UISETP.GT.AND UP0, UPT, UR15, UR14, UPT ;  /* 0x0000000e0f00728c */ /* 0x000fcc000bf04270 */
[----:B----4-:R1:W4:Y:S03]  /*1ea0*/  SYNCS.PHASECHK.TRANS64.TRYWAIT P0, [UR8+0x160], R4 ;  /* 0x00016004ff0075a7 */ /* 0x0103260008001108 */
[----:B------:R-:W-:Y:S05]  /*1eb0*/  BRA.U !UP0, `(.L_x_27) ;  /* 0x0000000108ac7547 */ /* 0x000fea000b800000 */
[----:B------:R-:W-:Y:S01]  /*1ec0*/  UIADD3 UR21, UPT, UPT, UR7, UR24, URZ ;  /* 0x0000001807157290 */ /* 0x000fe2000fffe0ff */
[----:B------:R-:W-:-:S11]  /*1ed0*/  UMOV UR25, UR6 ;  /* 0x0000000600197c82 */ /* 0x000fd60008000000 */
.L_x_32:
[----:B-1----:R-:W-:Y:S01]  /*1ee0*/  ULEA UR17, UR25, UR4, 0x3 ;  /* 0x0000000419117291 */ /* 0x002fe2000f8e18ff */
[----:B----4-:R-:W-:Y:S01]  /*1ef0*/  @!P5 MOV R5, 0x1400 ;  /* 0x000014000005d802 */ /* 0x010fe20000000f00 */
[----:B----4-:R-:W-:Y:S10]  /*1f00*/  @P0 BRA `(.L_x_28) ;  /* 0x00000000000c0947 */ /* 0x010ff40003800000 */
[----:B------:R-:W-:-:S04]  /*1f10*/  SHF.L.U32 R7, R16, 0x1f, RZ ;  /* 0x0000001f10077819 */ /* 0x000fc800000006ff */
[----:B------:R-:W4:Y:S02]  /*1f20*/  SYNCS.PHASECHK.TRANS64.TRYWAIT P0, [UR17+0x160], R7 ;  /* 0x00016007ff0075a7 */ /* 0x000f240008001111 */
[----:B----4-:R-:W-:Y:S05]  /*1f30*/  @!P0 BRA `(.L_x_29) ;  /* 0x00000054001c8947 */ /* 0x010fea0003800000 */
.L_x_28:
[----:B------:R4:W-:Y:S01]  /*1f40*/  @!P5 SYNCS.ARRIVE.TRANS64 RZ, [UR17], R5 ;  /* 0x00000005ffffd9a7 */ /* 0x0009e20008000011 */
[----:B------:R-:W-:Y:S04]  /*1f50*/  BSSY.RECONVERGENT B0, `(.L_x_30) ;  /* 0x0000003000007945 */ /* 0x000fe80003800200 */
[----:B------:R-:W-:Y:S05]  /*1f60*/  @P4 BRA `(.L_x_31) ;  /* 0x0000000000044947 */ /* 0x000fea0003800000 */
[----:B------:R-:W-:Y:S05]  /*1f70*/  BPT.TRAP 0x1 ;  /* 0x000000040000795c */ /* 0x000fea0000300000 */
.L_x_31:
[----:B------:R-:W-:Y:S05]  /*1f80*/  BSYNC.RECONVERGENT B0 ;  /* 0x0000000000007941 */ /* 0x000fea0003800200 */
.L_x_30:
        /* <DEDUP_REMOVED lines=10> */
[----:B------:R-:W-:Y:S01]  /*2030*/  UIADD3 UR16, UPT, UPT, UR16, 0xc80, URZ ;  /* 0x00000c8010107890 */ /* 0x000fe2000fffe0ff */
[----:B-1----:R-:W-:Y:S01]  /*2040*/  SHF.L.U32 R4, R16, 0x1f, RZ ;  /* 0x0000001f10047819 */ /* 0x002fe200000006ff */
[----:B------:R-:W-:Y:S02]  /*2050*/  UIADD3.X UR31, UPT, UPT, URZ, UR23, URZ, UP1, !UPT ;  /* 0x00000017ff1f7290 */ /* 0x000fe40008ffe4ff */
[----:B------:R-:W-:Y:S01]  /*2060*/  UIADD3.X UR29, UPT, UPT, URZ, UR23, URZ, UP0, !UPT ;  /* 0x00000017ff1d7290 */ /* 0x000fe200087fe4ff */
[----:B------:R1:W1:Y:S01]  /*2070*/  SYNCS.PHASECHK.TRANS64.TRYWAIT P0, [UR8+0x160], R4 ;  /* 0x00016004ff0075a7 */ /* 0x0002620008001108 */
[----:B------:R-:W-:Y:S01]  /*2080*/  ULEA UR8, UR25, UR4, 0xa ;  /* 0x0000000419087291 */ /* 0x000fe2000f8e50ff */
[----:B------:R-:W-:Y:S01]  /*2090*/  UMOV UR26, 0x0 ;  /* 0x00000000001a7882 */ /* 0x000fe20000000000 */
[----:B------:R-:W-:-:S02]  /*20a0*/  UMOV UR27, 0x10000000 ;  /* 0x10000000001b7882 */ /* 0x000fc40000000000 */
[----:B------:R-:W-:Y:S01]  /*20b0*/  UIADD3 UR8, UPT, UPT, UR8, 0x2cc80, URZ ;  /* 0x0002cc8008087890 */ /* 0x000fe2000fffe0ff */
[----:B------:R-:W-:Y:S01]  /*20c0*/  UMOV UR19, UR35 ;  /* 0x0000002300137c82 */ /* 0x000fe20008000000 */
[----:B------:R-:W-:Y:S01]  /*20d0*/  UMOV UR20, UR36 ;  /* 0x0000002400147c82 */ /* 0x000fe20008000000 */
[----:B------:R-:W-:Y:S01]  /*20e0*/  UMOV UR12, UR36 ;  /* 0x00000024000c7c82 */ /* 0x000fe20008000000 */
[----:B------:R-:W-:Y:S01]  /*20f0*/  UMOV UR9, UR17 ;  /* 0x0000001100097c82 */ /* 0x000fe20008000000 */
[----:B------:R-:W-:Y:S01]  /*2100*/  UMOV UR10, UR18 ;  /* 0x00000012000a7c82 */ /* 0x000fe20008000000 */
[----:B------:R1:W-:Y:S01]  /*2110*/  UTMALDG.3D [UR16], [UR30], desc[UR26] ;  /* 0x00001a101e0075b4 */ /* 0x0003e20008011000 */
[----:B------:R-:W-:Y:S01]  /*2120*/  UIADD3 UR24, UPT, UPT, UR24, 0x1, URZ ;  /* 0x0000000118187890 */ /* 0x000fe2000fffe0ff */
[----:B------:R-:W-:-:S03]  /*2130*/  UMOV UR25, UR6 ;  /* 0x0000000600197c82 */ /* 0x000fc60008000000 */
[----:B------:R-:W-:Y:S01]  /*2140*/  UISETP.NE.AND UP0, UPT, UR24, UR21, UPT ;  /* 0x000000151800728c */ /* 0x000fe2000bf05270 */
[----:B------:R1:W-:Y:S08]  /*2150*/  UTMALDG.3D [UR8], [UR28], desc[UR26] ;  /* 0x00001a081c0075b4 */ /* 0x0003f00008011000 */
[----:B------:R-:W-:Y:S05]  /*2160*/  BRA.U UP0, `(.L_x_32) ;  /* 0xfffffffd005c7547 */ /* 0x000fea000b83ffff */
.L_x_27:
[C---:B------:R-:W-:Y:S01]  /*2170*/  LEA R8, R15.reuse, UR4, 0x3 ;  /* 0x000000040f087c11 */ /* 0x040fe2000f8e18ff */
[----:B------:R-:W-:Y:S01]  /*2180*/  NOP ;  /* 0x0000000000007918 */ /* 0x000fe20000000000 */
[----:B----4-:R-:W-:Y:S02]  /*2190*/  SHF.L.U32 R5, R14, 0x1f, RZ ;  /* 0x0000001f0e057819 */ /* 0x010fe400000006ff */
[----:B-1----:R-:W-:Y:S02]  /*21a0*/  LEA R4, R15, UR4, 0x4 ;  /* 0x000000040f047c11 */ /* 0x002fe4000f8e20ff */
[----:B------:R-:W1:Y:S02]  /*21b0*/  SYNCS.PHASECHK.TRANS64.TRYWAIT P0, [R8+URZ+0x2e0], R5 ;  /* 0x0002e005080075a7 */ /* 0x000e6400080011ff */
[----:B-1----:R-:W-:Y:S05]  /*21c0*/  @!P0 BRA `(.L_x_33) ;  /* 0x0000005000908947 */ /* 0x002fea0003800000 */
.L_x_134:
[----:B-1----:R-:W1:Y:S01]  /*21d0*/  LDS.128 R4, [R4+0x370] ;  /* 0x0003700004047984 */ /* 0x002e620000000c00 */
[----:B---3--:R-:W-:Y:S01]  /*21e0*/  ISETP.GE.AND P0, PT, R2, 0x1, PT ;  /* 0x000000010200780c */ /* 0x008fe20003f06270 */
[----:B------:R-:W-:Y:S01]  /*21f0*/  VIADD R8, R8, 0x2f0 ;  /* 0x000002f008087836 */ /* 0x000fe20000000000 */
[----:B------:R-:W-:Y:S01]  /*2200*/  @!PT LDS RZ, [RZ] ;  /* 0x00000000fffff984 */ /* 0x000fe20000000800 */
[----:B------:R-:W-:Y:S01]  /*2210*/  @!PT LDS RZ, [RZ] ;  /* 0x00000000fffff984 */ /* 0x000fe20000000800 */
[----:B------:R-:W-:Y:S01]  /*2220*/  @!PT LDS RZ, [RZ] ;  /* 0x00000000fffff984 */ /* 0x000fe20000000800 */
[----:B------:R-:W-:Y:S01]  /*2230*/  @!PT LDS RZ, [RZ] ;  /* 0x00000000fffff984 */ /* 0x000fe20000000800 */
[----:B------:R3:W-:Y:S06]  /*2240*/  MEMBAR.ALL.CTA ;  /* 0x0000000000007992 */ /* 0x0007ec0000008000 */
[----:B---3--:R-:W3:Y:S01]  /*2250*/  FENCE.VIEW.ASYNC.S ;  /* 0x00000000000073c6 */ /* 0x008ee20000000000 */
[----:B------:R-:W-:-:S04]  /*2260*/  PRMT R8, RZ, 0x654, R8 ;  /* 0x00000654ff087816 */ /* 0x000fc80000000008 */
[----:B---3--:R3:W-:Y:S01]  /*2270*/  SYNCS.ARRIVE.TRANS64.RED.A1T0 RZ, [R8+URZ], RZ ;  /* 0x000000ff08ff79a7 */ /* 0x0087e200081004ff */
[----:B-1----:R-:W-:-:S13]  /*2280*/  LOP3.LUT P2, RZ, R6, 0x1, RZ, 0xc0, !PT ;  /* 0x0000000106ff7812 */ /* 0x002fda000784c0ff */
[----:B------:R-:W-:Y:S01]  /*2290*/  @P2 SHF.R.U32.HI R9, RZ, 0x10, R5 ;  /* 0x00000010ff092819 */ /* 0x000fe20000011605 */
[----:B------:R-:W-:Y:S01]  /*22a0*/  VOTEU.ANY UP0, P2 ;  /* 0x0000000000ff7886 */ /* 0x000fe20001000100 */
[----:B------:R-:W-:Y:S02]  /*22b0*/  @P2 MOV R11, R4 ;  /* 0x00000004000b2202 */ /* 0x000fe40000000f00 */
[----:B------:R-:W-:Y:S02]  /*22c0*/  @P2 R2UR.BROADCAST UR8, R9 ;  /* 0x00000000090822ca */ /* 0x000fe400008e0000 */
[----:B------:R-:W-:-:S11]  /*22d0*/  @P2 LOP3.LUT R10, R5, 0xffff, RZ, 0xc0, !PT ;  /* 0x0000ffff050a2812 */ /* 0x000fd600078ec0ff */
[----:B------:R-:W-:Y:S01]  /*22e0*/  @UP0 UMOV UR36, UR8 ;  /* 0x0000000800240c82 */ /* 0x000fe20008000000 */
[----:B---3--:R-:W-:Y:S05]  /*22f0*/  @!P0 BRA `(.L_x_34) ;  /* 0x0000000000b88947 */ /* 0x008fea0003800000 */
[----:B------:R-:W2:Y:S01]  /*2300*/  LDC.64 R6, c[0x0][0xb18] ;  /* 0x0002c600ff067b82 */ /* 0x000ea20000000a00 */
[----:B------:R-:W-:-:S07]  /*2310*/  ISETP.NE.AND P3, PT, R2, 0x1, PT ;  /* 0x000000010200780c */ /* 0x000fce0003f65270 */
[----:B------:R-:W1:Y:S08]  /*2320*/  LDC.64 R8, c[0x0][0xb10] ;  /* 0x0002c400ff087b82 */ /* 0x000e700000000a00 */
[----:B------:R-:W3:Y:S08]  /*2330*/  LDC R17, c[0x0][0xb20] ;  /* 0x0002c800ff117b82 */ /* 0x000ef00000000800 */
[----:B------:R-:W4:Y:S01]  /*2340*/  LDC R18, c[0x0][0xb0c] ;  /* 0x0002c300ff127b82 */ /* 0x000f220000000800 */
[----:B--2---:R-:W-:Y:S01]  /*2350*/  IMAD.HI.U32 R22, R0, R7, RZ ;  /* 0x0000000700167227 */ /* 0x004fe200078e00ff */
[----:B------:R-:W-:-:S06]  /*2360*/  ISETP.NE.AND P0, PT, R6, 0x1, PT ;  /* 0x000000010600780c */ /* 0x000fcc0003f05270 */
[----:B------:R-:W2:Y:S01]  /*2370*/  LDC.64 R4, c[0x0][0xb28] ;  /* 0x0002ca00ff047b82 */ /* 0x000ea20000000a00 */
[----:B-1----:R-:W-:-:S04]  /*2380*/  IMAD.HI.U32 R20, R3, R8, RZ ;  /* 0x0000000803147227 */ /* 0x002fc800078e00ff */
[----:B------:R-:W-:Y:S01]  /*2390*/  IMAD.HI.U32 R24, R11, R8, RZ ;  /* 0x000000080b187227 */ /* 0x000fe200078e00ff */
[----:B------:R-:W-:Y:S02]  /*23a0*/  SHF.R.U32.HI R20, RZ, R9, R20 ;  /* 0x00000009ff147219 */ /* 0x000fe40000011614 */
[----:B---3--:R-:W-:Y:S01]  /*23b0*/  SHF.R.U32.HI R19, RZ, R17, R22 ;  /* 0x00000011ff137219 */ /* 0x008fe20000011616 */
[----:B------:R-:W-:Y:S01]  /*23c0*/  IMAD.HI.U32 R22, R10, R7, RZ ;  /* 0x000000070a167227 */ /* 0x000fe200078e00ff */
[----:B------:R-:W-:Y:S02]  /*23d0*/  SHF.R.U32.HI R24, RZ, R9, R24 ;  /* 0x00000009ff187219 */ /* 0x000fe40000011618 */
[----:B------:R-:W-:Y:S02]  /*23e0*/  SEL R19, R0, R19, !P0 ;  /* 0x0000001300137207 */ /* 0x000fe40004000000 */
[----:B------:R-:W-:Y:S02]  /*23f0*/  SHF.R.U32.HI R17, RZ, R17, R22 ;  /* 0x00000011ff117219 */ /* 0x000fe40000011616 */
[----:B----4-:R-:W-:-:S02]  /*2400*/  ISETP.NE.AND P1, PT, R18, 0x1, PT ;  /* 0x000000011200780c */ /* 0x010fc40003f25270 */
[----:B------:R-:W-:Y:S02]  /*2410*/  SEL R17, R10, R17, !P0 ;  /* 0x000000110a117207 */ /* 0x000fe40004000000 */
[----:B------:R-:W-:Y:S02]  /*2420*/  SEL R21, R3, R20, !P1 ;  /* 0x0000001403157207 */ /* 0x000fe40004800000 */
[----:B------:R-:W-:Y:S01]  /*2430*/  SEL R7, R11, R24, !P1 ;  /* 0x000000180b077207 */ /* 0x000fe20004800000 */
[----:B--2---:R-:W-:Y:S01]  /*2440*/  IMAD.HI.U32 R20, R19, R4, RZ ;  /* 0x0000000413147227 */ /* 0x004fe200078e00ff */
[----:B------:R-:W-:-:S03]  /*2450*/  IADD3 R9, PT, PT, -R17, RZ, RZ ;  /* 0x000000ff11097210 */ /* 0x000fc60007ffe1ff */
[----:B------:R-:W-:Y:S01]  /*2460*/  IMAD.HI.U32 R8, R21, R4, RZ ;  /* 0x0000000415087227 */ /* 0x000fe200078e00ff */
[----:B------:R-:W-:-:S03]  /*2470*/  @P3 SHF.R.U32.HI R19, RZ, R5, R20 ;  /* 0x00000005ff133219 */ /* 0x000fc60000011614 */
[----:B------:R-:W-:Y:S01]  /*2480*/  IMAD R9, R6, R9, R10 ;  /* 0x0000000906097224 */ /* 0x000fe200078e020a */
        /* <DEDUP_REMOVED lines=8> */
[----:B------:R-:W-:-:S04]  /*2510*/  @!P0 IMAD.HI.U32 R20, R7, R4, RZ ;  /* 0x0000000407148227 */ /* 0x000fc800078e00ff */
[----:B------:R-:W-:Y:S01]  /*2520*/  IMAD.MOV R4, RZ, RZ, -R8 ;  /* 0x000000ffff047224 */ /* 0x000fe200078e0a08 */
[----:B------:R-:W-:-:S03]  /*2530*/  @!P0 SHF.R.U32.HI R20, RZ, R5, R20 ;  /* 0x00000005ff148219 */ /* 0x000fc60000011614 */
[----:B------:R-:W-:Y:S01]  /*2540*/  IMAD R4, R2, R4, R17 ;  /* 0x0000000402047224 */ /* 0x000fe200078e0211 */
[----:B------:R-:W-:-:S05]  /*2550*/  @!P0 SEL R5, R7, R20, !P3 ;  /* 0x0000001407058207 */ /* 0x000fca0005800000 */
[--C-:B------:R-:W-:Y:S02]  /*2560*/  @!P0 IMAD.IADD R8, R8, 0x1, -R5.reuse ;  /* 0x0000000108088824 */ /* 0x100fe400078e0a05 */
[----:B------:R-:W-:Y:S01]  /*2570*/  @!P0 IMAD R5, R4, R21, R5 ;  /* 0x0000001504058224 */ /* 0x000fe200078e0205 */
[----:B------:R-:W-:Y:S01]  /*2580*/  IADD3 R4, PT, PT, -R7, RZ, RZ ;  /* 0x000000ff07047210 */ /* 0x000fe20007ffe1ff */
[----:B------:R-:W-:Y:S02]  /*2590*/  @!P0 IMAD R17, R2, R8, R7 ;  /* 0x0000000802118224 */ /* 0x000fe400078e0207 */
[----:B------:R-:W-:Y:S02]  /*25a0*/  @!P0 IMAD.MOV.U32 R7, RZ, RZ, R5 ;  /* 0x000000ffff078224 */ /* 0x000fe400078e0005 */
[----:B------:R-:W-:Y:S02]  /*25b0*/  IMAD R4, R18, R4, R11 ;  /* 0x0000000412047224 */ /* 0x000fe400078e020b */
[----:B------:R-:W-:-:S02]  /*25c0*/  IMAD R10, R17, R6, R9 ;  /* 0x00000006110a7224 */ /* 0x000fc400078e0209 */
[----:B------:R-:W-:Y:S02]  /*25d0*/  IMAD R11, R7, R18, R4 ;  /* 0x00000012070b7224 */ /* 0x000fe400078e0204 */
.L_x_34:
[----:B------:R-:W1:Y:S02]  /*25e0*/  LDCU UR8, c[0x0][0xb30] ;  /* 0x00016600ff0877ac */ /* 0x000e640008000800 */
[----:B-1----:R-:W-:-:S09]  /*25f0*/  UISETP.NE.AND UP0, UPT, UR8, 0x1, UPT ;  /* 0x000000010800788c */ /* 0x002fd2000bf05270 */
[----:B------:R-:W-:Y:S05]  /*2600*/  BRA.U UP0, `(.L_x_35) ;  /* 0x0000000100407547 */ /* 0x000fea000b800000 */
[----:B------:R-:W1:Y:S08]  /*2610*/  LDC.64 R6, c[0x0][0xb10] ;  /* 0x0002c400ff067b82 */ /* 0x000e700000000a00 */
[----:B------:R-:W3:Y:S08]  /*2620*/  LDC.64 R4, c[0x0][0xb18] ;  /* 0x0002c600ff047b82 */ /* 0x000ef00000000a00 */
[----:B------:R-:W4:Y:S08]  /*2630*/  LDC R8, c[0x0][0xb20] ;  /* 0x0002c800ff087b82 */ /* 0x000f300000000800 */
[----:B------:R-:W2:Y:S01]  /*2640*/  LDC R18, c[0x0][0xb0c] ;  /* 0x0002c300ff127b82 */ /* 0x000ea20000000800 */
[----:B-1----:R-:W-:-:S05]  /*2650*/  IMAD.HI.U32 R6, R11, R6, RZ ;  /* 0x000000060b067227 */ /* 0x002fca00078e00ff */
[----:B------:R-:W-:Y:S01]  /*2660*/  SHF.R.U32.HI R6, RZ, R7, R6 ;  /* 0x00000007ff067219 */ /* 0x000fe20000011606 */
[----:B---3--:R-:W-:Y:S01]  /*2670*/  IMAD.HI.U32 R5, R10, R5, RZ ;  /* 0x000000050a057227 */ /* 0x008fe200078e00ff */
[----:B------:R-:W-:-:S04]  /*2680*/  ISETP.NE.AND P0, PT, R4, 0x1, PT ;  /* 0x000000010400780c */ /* 0x000fc80003f05270 */
[----:B----4-:R-:W-:-:S04]  /*2690*/  SHF.R.U32.HI R5, RZ, R8, R5 ;  /* 0x00000008ff057219 */ /* 0x010fc80000011605 */
[----:B------:R-:W-:Y:S02]  /*26a0*/  SEL R5, R10, R5, !P0 ;  /* 0x000000050a057207 */ /* 0x000fe40004000000 */
[----:B--2---:R-:W-:-:S04]  /*26b0*/  ISETP.NE.AND P1, PT, R18, 0x1, PT ;  /* 0x000000011200780c */ /* 0x004fc80003f25270 */
[----:B------:R-:W-:-:S05]  /*26c0*/  SEL R6, R11, R6, !P1 ;  /* 0x000000060b067207 */ /* 0x000fca0004800000 */
[----:B------:R-:W-:Y:S02]  /*26d0*/  IMAD.IADD R7, R5, 0x1, -R6 ;  /* 0x0000000105077824 */ /* 0x000fe400078e0a06 */
[----:B------:R-:W-:Y:S02]  /*26e0*/  IMAD.IADD R5, R6, 0x1, -R5 ;  /* 0x0000000106057824 */ /* 0x000fe400078e0a05 */
[----:B------:R-:W-:Y:S02]  /*26f0*/  IMAD R11, R7, R18, R11 ;  /* 0x00000012070b7224 */ /* 0x000fe400078e020b */
[----:B------:R-:W-:-:S07]  /*2700*/  IMAD R10, R5, R4, R10 ;  /* 0x00000004050a7224 */ /* 0x000fce00078e020a */
.L_x_35:
[----:B------:R-:W-:Y:S01]  /*2710*/  VIADD R15, R15, 0x1 ;  /* 0x000000010f0f7836 */ /* 0x000fe20000000000 */
[----:B------:R-:W-:Y:S01]  /*2720*/  PLOP3.LUT P1, PT, PT, PT, PT, 0x80, 0x8 ;  /* 0x000000000008781c */ /* 0x000fe20003f2f070 */
[----:B------:R-:W-:Y:S02]  /*2730*/  IMAD.IADD R41, R11, 0x1, R38 ;  /* 0x000000010b297824 */ /* 0x000fe400078e0226 */
[----:B------:R-:W-:Y:S01]  /*2740*/  IMAD.IADD R39, R10, 0x1, R29 ;  /* 0x000000010a277824 */ /* 0x000fe200078e021d */
[----:B------:R-:W-:-:S04]  /*2750*/  ISETP.NE.AND P0, PT, R15, 0x2, PT ;  /* 0x000000020f00780c */ /* 0x000fc80003f05270 */
[----:B------:R-:W-:Y:S02]  /*2760*/  SEL R5, RZ, 0x1, P0 ;  /* 0x00000001ff057807 */ /* 0x000fe40000000000 */
[----:B------:R-:W-:Y:S02]  /*2770*/  SEL R15, R15, RZ, P0 ;  /* 0x000000ff0f0f7207 */ /* 0x000fe40000000000 */
[----:B------:R-:W-:Y:S01]  /*2780*/  LOP3.LUT R14, R14, R5, RZ, 0x3c, !PT ;  /* 0x000000050e0e7212 */ /* 0x000fe200078e3cff */
[----:B------:R-:W-:Y:S06]  /*2790*/  @P2 BRA `(.L_x_36) ;  /* 0xfffffff000982947 */ /* 0x000fec000383ffff */
[----:B------:R-:W-:Y:S01]  /*27a0*/  UIADD3 UR4, UPT, UPT, UR4, 0x160, URZ ;  /* 0x0000016004047890 */ /* 0x000fe2000fffe0ff */
[----:B--2---:R-:W-:-:S03]  /*27b0*/  SHF.L.U32 R3, R16, 0x1f, RZ ;  /* 0x0000001f10037819 */ /* 0x004fc600000006ff */
[----:B------:R-:W-:-:S09]  /*27c0*/  ULEA UR5, UR6, UR4, 0x3 ;  /* 0x0000000406057291 */ /* 0x000fd2000f8e18ff */
[----:B------:R-:W1:Y:S02]  /*27d0*/  SYNCS.PHASECHK.TRANS64.TRYWAIT P0, [UR5], R3 ;  /* 0x00000003ff0075a7 */ /* 0x000e640008001105 */
[----:B-1----:R-:W-:Y:S05]  /*27e0*/  @!P0 BRA `(.L_x_37) ;  /* 0x0000004c001c8947 */ /* 0x002fea0003800000 */
.L_x_136:
[----:B------:R-:W-:-:S04]  /*27f0*/  UIADD3 UR6, UPT, UPT, UR6, 0x1, URZ ;  /* 0x0000000106067890 */ /* 0x000fc8000fffe0ff */
[----:B------:R-:W-:-:S04]  /*2800*/  UISETP.NE.AND UP0, UPT, UR6, 0x2c, UPT ;  /* 0x0000002c0600788c */ /* 0x000fc8000bf05270 */
[----:B------:R-:W-:Y:S02]  /*2810*/  USEL UR7, URZ, 0x1, UP0 ;  /* 0x00000001ff077887 */ /* 0x000fe40008000000 */
[----:B------:R-:W-:-:S04]  /*2820*/  USEL UR6, UR6, URZ, UP0 ;  /* 0x000000ff06067287 */ /* 0x000fc80008000000 */
[----:B------:R-:W-:Y:S01]  /*2830*/  ULEA UR5, UR6, UR4, 0x3 ;  /* 0x0000000406057291 */ /* 0x000fe2000f8e18ff */
[----:B------:R-:W-:-:S04]  /*2840*/  LOP3.LUT R2, R16, UR7, RZ, 0x3c, !PT ;  /* 0x0000000710027c12 */ /* 0x000fc8000f8e3cff */
[----:B-1----:R-:W-:-:S04]  /*2850*/  SHF.L.U32 R3, R2, 0x1f, RZ ;  /* 0x0000001f02037819 */ /* 0x002fc800000006ff */
[----:B------:R-:W1:Y:S02]  /*2860*/  SYNCS.PHASECHK.TRANS64.TRYWAIT P0, [UR5], R3 ;  /* 0x00000003ff0075a7 */ /* 0x000e640008001105 */
[----:B-1----:R-:W-:Y:S05]  /*2870*/  @!P0 BRA `(.L_x_38) ;  /* 0x0000004c00108947 */ /* 0x002fea0003800000 */
.L_x_138:
        /* <DEDUP_REMOVED lines=9> */
.L_x_140:
        /* <DEDUP_REMOVED lines=9> */
.L_x_142:
        /* <DEDUP_REMOVED lines=9> */
.L_x_144:
        /* <DEDUP_REMOVED lines=9> */
.L_x_146:
        /* <DEDUP_REMOVED lines=9> */
.L_x_148:
        /* <DEDUP_REMOVED lines=9> */
.L_x_150:
        /* <DEDUP_REMOVED lines=9> */
.L_x_152:
        /* <DEDUP_REMOVED lines=9> */
.L_x_154:
        /* <DEDUP_REMOVED lines=9> */
.L_x_156:
        /* <DEDUP_REMOVED lines=9> */
.L_x_158:
        /* <DEDUP_REMOVED lines=9> */
.L_x_160:
        /* <DEDUP_REMOVED lines=9> */
.L_x_162:
        /* <DEDUP_REMOVED lines=9> */
.L_x_164:
        /* <DEDUP_REMOVED lines=9> */
.L_x_166:
        /* <DEDUP_REMOVED lines=9> */
.L_x_168:
        /* <DEDUP_REMOVED lines=9> */
.L_x_170:
        /* <DEDUP_REMOVED lines=9> */
.L_x_172:
        /* <DEDUP_REMOVED lines=9> */
.L_x_174:
        /* <DEDUP_REMOVED lines=9> */
.L_x_176:
        /* <DEDUP_REMOVED lines=9> */
.L_x_178:
        /* <DEDUP_REMOVED lines=9> */
.L_x_180:
        /* <DEDUP_REMOVED lines=9> */
.L_x_182:
        /* <DEDUP_REMOVED lines=9> */
.L_x_184:
        /* <DEDUP_REMOVED lines=9> */
.L_x_186:
        /* <DEDUP_REMOVED lines=9> */
.L_x_188:
        /* <DEDUP_REMOVED lines=9> */
.L_x_190:
        /* <DEDUP_REMOVED lines=9> */
.L_x_192:
        /* <DEDUP_REMOVED lines=9> */
.L_x_194:
        /* <DEDUP_REMOVED lines=9> */
.L_x_196:
        /* <DEDUP_REMOVED lines=9> */
.L_x_198:
        /* <DEDUP_REMOVED lines=9> */
.L_x_200:
        /* <DEDUP_REMOVED lines=9> */
.L_x_202:
        /* <DEDUP_REMOVED lines=9> */
.L_x_204:
        /* <DEDUP_REMOVED lines=9> */
.L_x_206:
        /* <DEDUP_REMOVED lines=9> */
.L_x_208:
        /* <DEDUP_REMOVED lines=9> */
.L_x_210:
        /* <DEDUP_REMOVED lines=9> */
.L_x_212:
        /* <DEDUP_REMOVED lines=9> */
.L_x_214:
        /* <DEDUP_REMOVED lines=9> */
.L_x_216:
        /* <DEDUP_REMOVED lines=9> */
.L_x_218:
        /* <DEDUP_REMOVED lines=9> */
.L_x_220:
[----:B------:R-:W-:-:S04]  /*3f90*/  UIADD3 UR6, UPT, UPT, UR6, 0x1, URZ ;  /* 0x0000000106067890 */ /* 0x000fc8000fffe0ff */
[----:B------:R-:W-:-:S04]  /*3fa0*/  UISETP.NE.AND UP0, UPT, UR6, 0x2c, UPT ;  /* 0x0000002c0600788c */ /* 0x000fc8000bf05270 */
[----:B------:R-:W-:Y:S02]  /*3fb0*/  USEL UR5, URZ, 0x1, UP0 ;  /* 0x00000001ff057887 */ /* 0x000fe40008000000 */
[----:B------:R-:W-:-:S04]  /*3fc0*/  USEL UR6, UR6, URZ, UP0 ;  /* 0x000000ff06067287 */ /* 0x000fc80008000000 */
[----:B------:R-:W-:Y:S01]  /*3fd0*/  ULEA UR6, UR6, UR4, 0x3 ;  /* 0x0000000406067291 */ /* 0x000fe2000f8e18ff */
[----:B-1----:R-:W-:-:S04]  /*3fe0*/  LOP3.LUT R3, R2, UR5, RZ, 0x3c, !PT ;  /* 0x0000000502037c12 */ /* 0x002fc8000f8e3cff */
[----:B------:R-:W-:Y:S01]  /*3ff0*/  SHF.L.U32 R3, R3, 0x1f, RZ ;  /* 0x0000001f03037819 */ /* 0x000fe200000006ff */
[----:B------:R-:W-:-:S07]  /*4000*/  IMAD.U32 R0, RZ, RZ, UR6 ;  /* 0x00000006ff007e24 */ /* 0x000fce000f8e00ff */
.L_x_80:
[----:B-1----:R1:W2:Y:S02]  /*4010*/  SYNCS.PHASECHK.TRANS64.TRYWAIT P0, [R0+URZ], R3 ;  /* 0x00000003000075a7 */ /* 0x0022a400080011ff */
[----:B--2---:R-:W-:Y:S05]  /*4020*/  @!P0 NANOSLEEP.SYNCS 0x989680 ;  /* 0x009896800000895d */ /* 0x004fea0003900000 */
[----:B------:R-:W2:Y:S02]  /*4030*/  @!P0 SYNCS.PHASECHK.TRANS64 P0, [R0+URZ], R3 ;  /* 0x00000003000085a7 */ /* 0x000ea400080010ff */
[----:B--2---:R-:W-:Y:S05]  /*4040*/  @P0 EXIT ;  /* 0x000000000000094d */ /* 0x004fea0003800000 */
[----:B------:R-:W-:Y:S05]  /*4050*/  BRA `(.L_x_80) ;  /* 0xfffffffc00ec7947 */ /* 0x000fea000383ffff */
.L_x_18:
[----:B------:R-:W-:-:S04]  /*4060*/  UISETP.NE.AND UP1, UPT, UR39, URZ, UPT ;  /* 0x000000ff2700728c */ /* 0x000fc8000bf25270 */
[----:B------:R-:W-:-:S09]  /*4070*/  UISETP.NE.OR UP1, UPT, UR8, 0x1, UP1 ;  /* 0x000000010800788c */ /* 0x000fd20008f25670 */
[----:B------:R-:W-:Y:S05]  /*4080*/  BRA.U UP1, `(.L_x_81) ;  /* 0x00000005014c7547 */ /* 0x000fea000b800000 */
[----:B------:R-:W-:Y:S01]  /*4090*/  HFMA2 R3, -RZ, RZ, 0, 0 ;  /* 0x00000000ff037431 */ /* 0x000fe200000001ff */
[----:B------:R-:W-:Y:S01]  /*40a0*/  ISETP.NE.AND P2, PT, R4, RZ, PT ;  /* 0x000000ff0400720c */ /* 0x000fe20003f45270 */
[----:B------:R-:W-:Y:S01]  /*40b0*/  IMAD.MOV.U32 R12, RZ, RZ, 0x1 ;  /* 0x00000001ff0c7424 */ /* 0x000fe200078e00ff */
[----:B------:R-:W-:Y:S01]  /*40c0*/  CS2R R6, SRZ ;  /* 0x0000000000067805 */ /* 0x000fe2000001ff00 */
[----:B------:R-:W-:Y:S01]  /*40d0*/  IMAD.MOV.U32 R5, RZ, RZ, RZ ;  /* 0x000000ffff057224 */ /* 0x000fe200078e00ff */
[----:B------:R-:W-:Y:S01]  /*40e0*/  UMOV UR4, 0x400 ;  /* 0x0000040000047882 */ /* 0x000fe20000000000 */
[----:B------:R-:W-:Y:S01]  /*40f0*/  UMOV UR6, URZ ;  /* 0x000000ff00067c82 */ /* 0x000fe20008000000 */
[----:B------:R-:W-:-:S12]  /*4100*/  ULEA UR39, UR39, UR4, 0x18 ;  /* 0x0000000427277291 */ /* 0x000fd8000f8ec0ff */
.L_x_85:
[----:B------:R-:W-:Y:S02]  /*4110*/  LEA R0, R3, UR39, 0x3 ;  /* 0x0000002703007c11 */ /* 0x000fe4000f8e18ff */
[----:B------:R-:W-:-:S03]  /*4120*/  SHF.L.U32 R9, R5, 0x1f, RZ ;  /* 0x0000001f05097819 */ /* 0x000fc600000006ff */
[----:B------:R-:W-:Y:S01]  /*4130*/  VIADD R8, R0, 0x350 ;  /* 0x0000035000087836 */ /* 0x000fe20000000000 */
[----:B------:R-:W1:Y:S02]  /*4140*/  SYNCS.PHASECHK.TRANS64.TRYWAIT P0, [R0+URZ+0x340], R9 ;  /* 0x00034009000075a7 */ /* 0x000e6400080011ff */
[----:B-1----:R-:W-:Y:S05]  /*4150*/  @!P0 BRA `(.L_x_82) ;  /* 0x0000004000c88947 */ /* 0x002fea0003800000 */
.L_x_221:
[----:B------:R-:W-:Y:S01]  /*4160*/  ULEA UR5, UR6, UR39, 0x3 ;  /* 0x0000002706057291 */ /* 0x000fe2000f8e18ff */
[----:B------:R-:W-:Y:S01]  /*4170*/  PRMT R8, RZ, 0x654, R8 ;  /* 0x00000654ff087816 */ /* 0x000fe20000000008 */
[----:B-1----:R-:W-:Y:S01]  /*4180*/  @!P2 IMAD.MOV.U32 R9, RZ, RZ, 0x10 ;  /* 0x00000010ff09a424 */ /* 0x002fe200078e00ff */
[----:B------:R-:W-:Y:S01]  /*4190*/  SHF.L.U32 R11, R12, 0x1f, RZ ;  /* 0x0000001f0c0b7819 */ /* 0x000fe200000006ff */
[----:B------:R-:W-:Y:S01]  /*41a0*/  UIADD3 UR4, UPT, UPT, UR5, 0x2e0, URZ ;  /* 0x000002e005047890 */ /* 0x000fe2000fffe0ff */
[----:B------:R1:W-:Y:S05]  /*41b0*/  SYNCS.ARRIVE.TRANS64.RED.A1T0 RZ, [R8+URZ], RZ ;  /* 0x000000ff08ff79a7 */ /* 0x0003ea00081004ff */
[----:B------:R-:W-:Y:S01]  /*41c0*/  IMAD.U32 R13, RZ, RZ, UR4 ;  /* 0x00000004ff0d7e24 */ /* 0x000fe2000f8e00ff */
[----:B------:R-:W2:Y:S04]  /*41d0*/  SYNCS.PHASECHK.TRANS64.TRYWAIT P0, [UR5+0x2f0], R11 ;  /* 0x0002f00bff0075a7 */ /* 0x000ea80008001105 */
[----:B------:R-:W-:Y:S01]  /*41e0*/  PRMT R13, R4, 0x654, R13 ;  /* 0x00000654040d7816 */ /* 0x000fe2000000000d */
[----:B-12---:R-:W-:Y:S06]  /*41f0*/  @!P0 BRA `(.L_x_83) ;  /* 0x0000004000b48947 */ /* 0x006fec0003800000 */
.L_x_223:
[----:B------:R-:W-:Y:S01]  /*4200*/  ULEA UR4, UR6, UR39, 0x4 ;  /* 0x0000002706047291 */ /* 0x000fe2000f8e20ff */
[----:B---3--:R-:W-:Y:S01]  /*4210*/  SEL R2, R13, R2, !P2 ;  /* 0x000000020d027207 */ /* 0x008fe20005000000 */
[----:B------:R-:W-:Y:S01]  /*4220*/  UIADD3 UR5, UPT, UPT, UR5, 0x2e0, URZ ;  /* 0x000002e005057890 */ /* 0x000fe2000fffe0ff */
[----:B-1----:R-:W-:Y:S01]  /*4230*/  LEA R0, R7, UR39, 0x3 ;  /* 0x0000002707007c11 */ /* 0x002fe2000f8e18ff */
[----:B------:R-:W-:Y:S01]  /*4240*/  UIADD3 UR4, UPT, UPT, UR4, 0x370, URZ ;  /* 0x0000037004047890 */ /* 0x000fe2000fffe0ff */
[----:B------:R1:W-:Y:S01]  /*4250*/  @!P2 SYNCS.ARRIVE.TRANS64.RED RZ, [R2+URZ], R9 ;  /* 0x0000000902ffa9a7 */ /* 0x0003e200080004ff */
[----:B------:R-:W-:Y:S01]  /*4260*/  UIADD3 UR6, UPT, UPT, UR6, 0x1, URZ ;  /* 0x0000000106067890 */ /* 0x000fe2000fffe0ff */
[----:B------:R-:W-:-:S03]  /*4270*/  VIADD R3, R3, 0x1 ;  /* 0x0000000103037836 */ /* 0x000fc60000000000 */
[----:B------:R-:W-:Y:S02]  /*4280*/  UISETP.NE.AND UP0, UPT, UR6, 0x2, UPT ;  /* 0x000000020600788c */ /* 0x000fe4000bf05270 */
[----:B------:R-:W-:Y:S01]  /*4290*/  ISETP.NE.AND P0, PT, R3, 0x2, PT ;  /* 0x000000020300780c */ /* 0x000fe20003f05270 */
[----:B------:R-:W-:Y:S06]  /*42a0*/  UGETNEXTWORKID.BROADCAST [UR4], [UR5] ;  /* 0x00000000040073ca */ /* 0x000fec0008000100 */
[----:B------:R-:W-:Y:S02]  /*42b0*/  USEL UR4, URZ, 0x1, UP0 ;  /* 0x00000001ff047887 */ /* 0x000fe40008000000 */
[----:B------:R-:W-:-:S04]  /*42c0*/  USEL UR6, UR6, URZ, UP0 ;  /* 0x000000ff06067287 */ /* 0x000fc80008000000 */
[----:B------:R-:W-:Y:S02]  /*42d0*/  LOP3.LUT R12, R12, UR4, RZ, 0x3c, !PT ;  /* 0x000000040c0c7c12 */ /* 0x000fe4000f8e3cff */
[----:B-1----:R-:W-:-:S04]  /*42e0*/  SHF.L.U32 R9, R6, 0x1f, RZ ;  /* 0x0000001f06097819 */ /* 0x002fc800000006ff */
[----:B------:R-:W1:Y:S02]  /*42f0*/  SYNCS.PHASECHK.TRANS64.TRYWAIT P1, [R0+URZ+0x2e0], R9 ;  /* 0x0002e009000075a7 */ /* 0x000e6400080211ff */
[----:B-1----:R-:W-:Y:S05]  /*4300*/  @!P1 BRA `(.L_x_84) ;  /* 0x0000004000889947 */ /* 0x002fea0003800000 */
.L_x_224:
[----:B------:R-:W-:Y:S01]  /*4310*/  LEA R8, R7, UR39, 0x4 ;  /* 0x0000002707087c11 */ /* 0x000fe2000f8e20ff */
[----:B-1----:R-:W-:Y:S01]  /*4320*/  VIADD R0, R0, 0x2f0 ;  /* 0x000002f000007836 */ /* 0x002fe20000000000 */
[----:B------:R-:W-:Y:S01]  /*4330*/  SEL R3, R3, RZ, P0 ;  /* 0x000000ff03037207 */ /* 0x000fe20000000000 */
[----:B------:R-:W-:-:S03]  /*4340*/  VIADD R7, R7, 0x1 ;  /* 0x0000000107077836 */ /* 0x000fc60000000000 */
[----:B------:R-:W1:Y:S01]  /*4350*/  LDS.128 R8, [R8+0x370] ;  /* 0x0003700008087984 */ /* 0x000e620000000c00 */
[----:B------:R-:W-:Y:S02]  /*4360*/  PRMT R0, RZ, 0x654, R0 ;  /* 0x00000654ff007816 */ /* 0x000fe40000000000 */
[C---:B------:R-:W-:Y:S01]  /*4370*/  ISETP.NE.AND P1, PT, R7.reuse, 0x2, PT ;  /* 0x000000020700780c */ /* 0x040fe20003f25270 */
[----:B------:R-:W-:Y:S01]  /*4380*/  @!PT LDS RZ, [RZ] ;  /* 0x00000000fffff984 */ /* 0x000fe20000000800 */
[----:B------:R-:W-:Y:S01]  /*4390*/  @!PT LDS RZ, [RZ] ;  /* 0x00000000fffff984 */ /* 0x000fe20000000800 */
[----:B------:R-:W-:Y:S01]  /*43a0*/  @!PT LDS RZ, [RZ] ;  /* 0x00000000fffff984 */ /* 0x000fe20000000800 */
[----:B------:R-:W-:Y:S01]  /*43b0*/  @!PT LDS RZ, [RZ] ;  /* 0x00000000fffff984 */ /* 0x000fe20000000800 */
[----:B------:R2:W-:Y:S06]  /*43c0*/  MEMBAR.ALL.CTA ;  /* 0x0000000000007992 */ /* 0x0005ec0000008000 */
[----:B--2---:R-:W2:Y:S01]  /*43d0*/  FENCE.VIEW.ASYNC.S ;  /* 0x00000000000073c6 */ /* 0x004ea20000000000 */
[----:B------:R-:W-:Y:S01]  /*43e0*/  SEL R7, R7, RZ, P1 ;  /* 0x000000ff07077207 */ /* 0x000fe20000800000 */
[----:B--2---:R2:W-:Y:S01]  /*43f0*/  SYNCS.ARRIVE.TRANS64.RED.A1T0 RZ, [R0+URZ], RZ ;  /* 0x000000ff00ff79a7 */ /* 0x0045e200081004ff */
[----:B-1----:R-:W-:-:S02]  /*4400*/  LOP3.LUT P3, RZ, R10, 0x1, RZ, 0xc0, !PT ;  /* 0x000000010aff7812 */ /* 0x002fc4000786c0ff */
[----:B------:R-:W-:-:S04]  /*4410*/  SEL R9, RZ, 0x1, P1 ;  /* 0x00000001ff097807 */ /* 0x000fc80000800000 */
[----:B------:R-:W-:Y:S02]  /*4420*/  LOP3.LUT R6, R6, R9, RZ, 0x3c, !PT ;  /* 0x0000000906067212 */ /* 0x000fe400078e3cff */
[----:B--2---:R-:W-:-:S04]  /*4430*/  SEL R0, RZ, 0x1, P0 ;  /* 0x00000001ff007807 */ /* 0x004fc80000000000 */
[----:B------:R-:W-:Y:S01]  /*4440*/  LOP3.LUT R5, R5, R0, RZ, 0x3c, !PT ;  /* 0x0000000005057212 */ /* 0x000fe200078e3cff */
[----:B------:R-:W-:Y:S06]  /*4450*/  @P3 BRA `(.L_x_85) ;  /* 0xfffffffc002c3947 */ /* 0x000fec000383ffff */
[----:B------:R-:W-:Y:S01]  /*4460*/  ULEA UR5, UR6, UR39, 0x3 ;  /* 0x0000002706057291 */ /* 0x000fe2000f8e18ff */
[----:B------:R-:W-:-:S08]  /*4470*/  SHF.L.U32 R3, R12, 0x1f, RZ ;  /* 0x0000001f0c037819 */ /* 0x000fd000000006ff */
[----:B------:R-:W1:Y:S02]  /*4480*/  SYNCS.PHASECHK.TRANS64 P0, [UR5+0x2f0], R3 ;  /* 0x0002f003ff0075a7 */ /* 0x000e640008001005 */
[----:B-1----:R-:W-:Y:S05]  /*4490*/  @P0 BRA `(.L_x_86) ;  /* 0x0000000000080947 */ /* 0x002fea0003800000 */
[----:B------:R-:W1:Y:S02]  /*44a0*/  SYNCS.PHASECHK.TRANS64.TRYWAIT P0, [UR5+0x2f0], R3 ;  /* 0x0002f003ff0075a7 */ /* 0x000e640008001105 */
[----:B-1----:R-:W-:Y:S05]  /*44b0*/  @!P0 BRA `(.L_x_87) ;  /* 0x0000004000308947 */ /* 0x002fea0003800000 */
.L_x_86:
[----:B------:R-:W-:-:S04]  /*44c0*/  UIADD3 UR4, UPT, UPT, UR6, 0x1, URZ ;  /* 0x0000000106047890 */ /* 0x000fc8000fffe0ff */
[----:B------:R-:W-:-:S04]  /*44d0*/  UISETP.NE.AND UP0, UPT, UR4, 0x2, UPT ;  /* 0x000000020400788c */ /* 0x000fc8000bf05270 */
[----:B------:R-:W-:Y:S02]  /*44e0*/  USEL UR7, URZ, 0x1, UP0 ;  /* 0x00000001ff077887 */ /* 0x000fe40008000000 */
[----:B------:R-:W-:-:S04]  /*44f0*/  USEL UR4, UR4, URZ, UP0 ;  /* 0x000000ff04047287 */ /* 0x000fc80008000000 */
[----:B------:R-:W-:Y:S01]  /*4500*/  ULEA UR4, UR4, UR39, 0x3 ;  /* 0x0000002704047291 */ /* 0x000fe2000f8e18ff */
[----:B-1----:R-:W-:-:S04]  /*4510*/  LOP3.LUT R3, R12, UR7, RZ, 0x3c, !PT ;  /* 0x000000070c037c12 */ /* 0x002fc8000f8e3cff */
[----:B------:R-:W-:-:S04]  /*4520*/  SHF.L.U32 R0, R3, 0x1f, RZ ;  /* 0x0000001f03007819 */ /* 0x000fc800000006ff */
[----:B------:R-:W1:Y:S02]  /*4530*/  SYNCS.PHASECHK.TRANS64 P0, [UR4+0x2f0], R0 ;  /* 0x0002f000ff0075a7 */ /* 0x000e640008001004 */
[----:B-1----:R-:W-:Y:S05]  /*4540*/  @P0 EXIT ;  /* 0x000000000000094d */ /* 0x002fea0003800000 */
[----:B------:R-:W-:Y:S02]  /*4550*/  SHF.L.U32 R3, R3, 0x1f, RZ ;  /* 0x0000001f03037819 */ /* 0x000fe400000006ff */
[----:B------:R-:W-:-:S07]  /*4560*/  MOV R0, UR4 ;  /* 0x0000000400007c02 */ /* 0x000fce0008000f00 */
.L_x_88:
[----:B-1----:R1:W2:Y:S02]  /*4570*/  SYNCS.PHASECHK.TRANS64.TRYWAIT P0, [R0+URZ+0x2f0], R3 ;  /* 0x0002f003000075a7 */ /* 0x0022a400080011ff */
[----:B--2---:R-:W-:Y:S05]  /*4580*/  @!P0 NANOSLEEP.SYNCS 0x989680 ;  /* 0x009896800000895d */ /* 0x004fea0003900000 */
[----:B------:R-:W2:Y:S02]  /*4590*/  @!P0 SYNCS.PHASECHK.TRANS64 P0, [R0+URZ+0x2f0], R3 ;  /* 0x0002f003000085a7 */ /* 0x000ea400080010ff */
[----:B--2---:R-:W-:Y:S05]  /*45a0*/  @P0 EXIT ;  /* 0x000000000000094d */ /* 0x004fea0003800000 */
[----:B------:R-:W-:Y:S05]  /*45b0*/  BRA `(.L_x_88) ;  /* 0xfffffffc00ec7947 */ /* 0x000fea000383ffff */
.L_x_81:
[----:B------:R-:W-:-:S09]  /*45c0*/  UISETP.NE.AND UP1, UPT, UR8, URZ, UPT ;  /* 0x000000ff0800728c */ /* 0x000fd2000bf25270 */
[----:B------:R-:W-:Y:S05]  /*45d0*/  BRA.U UP1, `(.L_x_89) ;  /* 0x0000000d01947547 */ /* 0x000fea000b800000 */
[----:B------:R-:W-:Y:S01]  /*45e0*/  UMOV UR4, 0x40 ;  /* 0x0000004000047882 */ /* 0x000fe20000000000 */
[----:B------:R-:W-:Y:S01]  /*45f0*/  NOP ;  /* 0x0000000000007918 */ /* 0x000fe20000000000 */
[----:B------:R-:W-:Y:S01]  /*4600*/  ULEA UR4, UR39, UR4, 0x18 ;  /* 0x0000000427047291 */ /* 0x000fe2000f8ec0ff */
[----:B------:R-:W-:Y:S02]  /*4610*/  UMOV UR5, 0x400 ;  /* 0x0000040000057882 */ /* 0x000fe40000000000 */
[----:B------:R-:W-:-:S06]  /*4620*/  ULEA UR39, UR39, UR5, 0x18 ;  /* 0x0000000527277291 */ /* 0x000fcc000f8ec0ff */
[----:B------:R-:W1:Y:S02]  /*4630*/  LDS.U8 R0, [UR4+0x1c] ;  /* 0x00001c04ff007984 */ /* 0x000e640008000000 */
[----:B-1----:R-:W-:-:S13]  /*4640*/  ISETP.NE.AND P0, PT, R0, RZ, PT ;  /* 0x000000ff0000720c */ /* 0x002fda0003f05270 */
[----:B------:R-:W-:Y:S05]  /*4650*/  @P0 BRA `(.L_x_90) ;  /* 0x0000000000580947 */ /* 0x000fea0003800000 */
[----:B------:R-:W-:-:S13]  /*4660*/  ELECT P0, URZ, PT ;  /* 0x0000000000ff782f */ /* 0x000fda0003800000 */
[----:B------:R-:W-:Y:S05]  /*4670*/  @!P0 BRA `(.L_x_91) ;  /* 0x0000000000608947 */ /* 0x000fea0003800000 */
[----:B------:R-:W-:Y:S01]  /*4680*/  UMOV UR5, 0x10 ;  /* 0x0000001000057882 */ /* 0x000fe20000000000 */
[----:B------:R-:W-:Y:S01]  /*4690*/  HFMA2 R0, -RZ, RZ, 0, 5.9604644775390625e-08 ;  /* 0x00000001ff007431 */ /* 0x000fe200000001ff */
[----:B---3--:R-:W-:-:S03]  /*46a0*/  MOV R2, 0xffff ;  /* 0x0000ffff00027802 */ /* 0x008fc60000000f00 */
[----:B------:R-:W-:Y:S04]  /*46b0*/  DEPBAR.LE SB1, 0x36 ;  /* 0x00009d800000791a */ /* 0x000fe80000000000 */
[----:B------:R-:W1:Y:S02]  /*46c0*/  UTCATOMSWS.FIND_AND_SET.ALIGN UP0, UR5, UR5 ;  /* 0x00000005000575e3 */ /* 0x000e640008000800 */
[----:B-1----:R-:W-:Y:S01]  /*46d0*/  MOV R3, UR5 ;  /* 0x0000000500037c02 */ /* 0x002fe20008000f00 */
[----:B------:R-:W-:Y:S06]  /*46e0*/  BRA.U UP0, `(.L_x_92) ;  /* 0x0000000100187547 */ /* 0x000fec000b800000 */
.L_x_93:
[----:B------:R-:W-:Y:S05]  /*46f0*/  NANOSLEEP 0x64 ;  /* 0x000000640000795d */ /* 0x000fea0003800000 */
[----:B------:R-:W-:-:S05]  /*4700*/  UMOV UR5, 0x10 ;  /* 0x0000001000057882 */ /* 0x000fca0000000000 */
[----:B------:R-:W-:Y:S04]  /*4710*/  DEPBAR.LE SB1, 0x36 ;  /* 0x00009d800000791a */ /* 0x000fe80000000000 */
[----:B------:R-:W1:Y:S02]  /*4720*/  UTCATOMSWS.FIND_AND_SET.ALIGN UP0, UR5, UR5 ;  /* 0x00000005000575e3 */ /* 0x000e640008000800 */
[----:B-1----:R-:W-:Y:S01]  /*4730*/  MOV R3, UR5 ;  /* 0x0000000500037c02 */ /* 0x002fe20008000f00 */
[----:B------:R-:W-:Y:S05]  /*4740*/  BRA.U !UP0, `(.L_x_93) ;  /* 0xfffffffd08e87547 */ /* 0x000fea000b83ffff */
.L_x_92:
[-C--:B------:R-:W-:Y:S02]  /*4750*/  SHF.L.U32 R2, R2, R3.reuse, RZ ;  /* 0x0000000302027219 */ /* 0x080fe400000006ff */
[----:B------:R-:W-:Y:S01]  /*4760*/  SHF.L.U32 R0, R0, R3, RZ ;  /* 0x0000000300007219 */ /* 0x000fe200000006ff */
[----:B------:R-:W-:Y:S02]  /*4770*/  IMAD.SHL.U32 R3, R3, 0x20, RZ ;  /* 0x0000002003037824 */ /* 0x000fe400078e00ff */
[----:B------:R1:W-:Y:S04]  /*4780*/  ATOMS.OR RZ, [UR4+0x14], R2 ;  /* 0x00001402ffff798c */ /* 0x0003e8000b000004 */
[----:B------:R1:W-:Y:S04]  /*4790*/  ATOMS.OR RZ, [UR4+0x18], R0 ;  /* 0x00001800ffff798c */ /* 0x0003e8000b000004 */
[----:B------:R1:W-:Y:S01]  /*47a0*/  STS [UR39+0x390], R3 ;  /* 0x00039003ff007988 */ /* 0x0003e20008000827 */
[----:B------:R-:W-:Y:S05]  /*47b0*/  BRA `(.L_x_91) ;  /* 0x0000000000107947 */ /* 0x000fea0003800000 */
.L_x_90:
[----:B------:R-:W-:Y:S02]  /*47c0*/  MOV R0, 0xffffffff ;  /* 0xffffffff00007802 */ /* 0x000fe40000000f00 */
[----:B---3--:R-:W-:-:S03]  /*47d0*/  MOV R2, 0x4800 ;  /* 0x0000480000027802 */ /* 0x008fc60000000f00 */
[----:B------:R1:W-:Y:S04]  /*47e0*/  STS [UR39+0x390], R0 ;  /* 0x00039000ff007988 */ /* 0x0003e80008000827 */
[----:B-1---5:R-:W-:Y:S05]  /*47f0*/  CALL.REL.NOINC `($__internal_1_$__cuda_sm10x_tcgen05_guardrail_trap_phase_invalid_during_alloc) ;  /* 0x0000004000b07944 */ /* 0x022fea0003c00000 */
.L_x_91:
[----:B------:R-:W-:Y:S05]  /*4800*/  WARPSYNC.ALL ;  /* 0x0000000000007948 */ /* 0x000fea0003800000 */
[----:B------:R-:W2:Y:S01]  /*4810*/  S2UR UR6, SR_CgaCtaId ;  /* 0x00000000000679c3 */ /* 0x000ea20000008800 */
[----:B------:R-:W-:Y:S01]  /*4820*/  UMOV UR4, 0x400 ;  /* 0x0000040000047882 */ /* 0x000fe20000000000 */
[----:B------:R-:W-:-:S06]  /*4830*/  NOP ;  /* 0x0000000000007918 */ /* 0x000fcc0000000000 */
[----:B------:R-:W-:Y:S06]  /*4840*/  BAR.ARV 0x6, 0xa0 ;  /* 0x0182800000007b1d */ /* 0x000fec0000002000 */
[----:B------:R-:W4:Y:S01]  /*4850*/  LDCU UR7, c[0x0][0x38c] ;  /* 0x00007180ff0777ac */ /* 0x000f220008000800 */
[----:B------:R-:W-:Y:S01]  /*4860*/  IMAD.MOV.U32 R11, RZ, RZ, 0x1 ;  /* 0x00000001ff0b7424 */ /* 0x000fe200078e00ff */
[----:B------:R-:W-:Y:S01]  /*4870*/  CS2R R8, SRZ ;  /* 0x0000000000087805 */ /* 0x000fe2000001ff00 */
[----:B------:R-:W-:Y:S01]  /*4880*/  IMAD.MOV.U32 R10, RZ, RZ, RZ ;  /* 0x000000ffff0a7224 */ /* 0x000fe200078e00ff */
[----:B------:R-:W-:Y:S01]  /*4890*/  UMOV UR18, URZ ;  /* 0x000000ff00127c82 */ /* 0x000fe20008000000 */
[----:B------:R-:W-:Y:S01]  /*48a0*/  UMOV UR17, URZ ;  /* 0x000000ff00117c82 */ /* 0x000fe20008000000 */
[----:B------:R-:W-:Y:S01]  /*48b0*/  UMOV UR22, 0x0 ;  /* 0x0000000000167882 */ /* 0x000fe20000000000 */
[----:B------:R-:W-:Y:S01]  /*48c0*/  UMOV UR23, 0x4040010 ;  /* 0x0404001000177882 */ /* 0x000fe20000000000 */
[----:B------:R-:W-:Y:S01]  /*48d0*/  UMOV UR20, 0x0 ;  /* 0x0000000000147882 */ /* 0x000fe20000000000 */
[----:B------:R-:W-:Y:S01]  /*48e0*/  UMOV UR21, 0x4040010 ;  /* 0x0404001000157882 */ /* 0x000fe20000000000 */
[----:B--2---:R-:W-:Y:S01]  /*48f0*/  ULEA UR6, UR6, UR4, 0x18 ;  /* 0x0000000406067291 */ /* 0x004fe2000f8ec0ff */
[----:B------:R-:W2:Y:S03]  /*4900*/  LDCU UR4, c[0x0][0x38c] ;  /* 0x00007180ff0477ac */ /* 0x000ea60008000800 */
[----:B------:R-:W-:-:S02]  /*4910*/  UIADD3 UR11, UPT, UPT, UR6, 0xc80, URZ ;  /* 0x00000c80060b7890 */ /* 0x000fc4000fffe0ff */
[----:B----4-:R-:W-:-:S03]  /*4920*/  UIADD3 UR7, UPT, UPT, UR7, 0x3f, URZ ;  /* 0x0000003f07077890 */ /* 0x010fc6000fffe0ff */
[----:B-1----:R-:W1:Y:S01]  /*4930*/  LDS R0, [UR6+0x390] ;  /* 0x00039006ff007984 */ /* 0x002e620008000800 */
[----:B------:R-:W-:Y:S02]  /*4940*/  UIADD3 UR12, UPT, UPT, UR6, 0x2cc80, URZ ;  /* 0x0002cc80060c7890 */ /* 0x000fe4000fffe0ff */
[----:B------:R-:W-:Y:S02]  /*4950*/  USHF.R.S32.HI UR5, URZ, 0x1f, UR7 ;  /* 0x0000001fff057899 */ /* 0x000fe40008011407 */
[----:B------:R-:W-:Y:S02]  /*4960*/  USHF.R.U32.HI UR11, URZ, 0x4, UR11 ;  /* 0x00000004ff0b7899 */ /* 0x000fe4000801160b */
[----:B------:R-:W-:Y:S02]  /*4970*/  ULEA.HI UR5, UR5, UR7, URZ, 0x6 ;  /* 0x0000000705057291 */ /* 0x000fe4000f8f30ff */
[----:B------:R-:W-:Y:S02]  /*4980*/  USHF.R.U32.HI UR12, URZ, 0x4, UR12 ;  /* 0x00000004ff0c7899 */ /* 0x000fe4000801160c */
[----:B------:R-:W-:-:S02]  /*4990*/  USHF.R.S32.HI UR5, URZ, 0x6, UR5 ;  /* 0x00000006ff057899 */ /* 0x000fc40008011405 */
[----:B------:R-:W-:Y:S02]  /*49a0*/  ULOP3.LUT UR11, UR11, 0x3fff, URZ, 0xc0, !UPT ;  /* 0x00003fff0b0b7892 */ /* 0x000fe4000f8ec0ff */
[----:B------:R-:W-:Y:S02]  /*49b0*/  UISETP.LT.AND UP0, UPT, UR5, 0x1, UPT ;  /* 0x000000010500788c */ /* 0x000fe4000bf01270 */
[----:B------:R-:W-:Y:S02]  /*49c0*/  ULOP3.LUT UR12, UR12, 0x3fff, URZ, 0xc0, !UPT ;  /* 0x00003fff0c0c7892 */ /* 0x000fe4000f8ec0ff */
[----:B------:R-:W-:Y:S02]  /*49d0*/  USEL UR10, UR5, 0x1, !UP0 ;  /* 0x00000001050a7887 */ /* 0x000fe4000c000000 */
[----:B------:R-:W-:Y:S02]  /*49e0*/  ULOP3.LUT UR11, UR11, 0x10000, URZ, 0xfc, !UPT ;  /* 0x000100000b0b7892 */ /* 0x000fe4000f8efcff */
[----:B------:R-:W-:-:S02]  /*49f0*/  ULOP3.LUT UR12, UR12, 0x10000, URZ, 0xfc, !UPT ;  /* 0x000100000c0c7892 */ /* 0x000fc4000f8efcff */
[----:B------:R-:W-:Y:S02]  /*4a00*/  UIADD3 UR10, UPT, UPT, -UR10, URZ, URZ ;  /* 0x000000ff0a0a7290 */ /* 0x000fe4000fffe1ff */
[----:B--2---:R-:W-:Y:S01]  /*4a10*/  UISETP.GE.AND UP3, UPT, UR4, 0x1, UPT ;  /* 0x000000010400788c */ /* 0x004fe2000bf66270 */
[----:B-1----:R-:W-:-:S15]  /*4a20*/  R2UR UR19, R0 ;  /* 0x00000000001372ca */ /* 0x002fde00000e0000 */
.L_x_100:
[----:B------:R-:W-:Y:S02]  /*4a30*/  LEA R0, R10, UR6, 0x3 ;  /* 0x000000060a007c11 */ /* 0x000fe4000f8e18ff */
[----:B------:R-:W-:Y:S02]  /*4a40*/  SHF.L.U32 R5, R9, 0x1f, RZ ;  /* 0x0000001f09057819 */ /* 0x000fe400000006ff */
[----:B------:R-:W-:Y:S01]  /*4a50*/  PLOP3.LUT P0, PT, PT, PT, UP3, 0x80, 0x8 ;  /* 0x000000000008781c */ /* 0x000fe20003f0f038 */
[----:B------:R-:W-:Y:S01]  /*4a60*/  VIADD R3, R0, 0x2f0 ;  /* 0x000002f000037836 */ /* 0x000fe20000000000 */
[----:B-1----:R-:W1:Y:S02]  /*4a70*/  SYNCS.PHASECHK.TRANS64.TRYWAIT P1, [R0+URZ+0x2e0], R5 ;  /* 0x0002e005000075a7 */ /* 0x002e6400080211ff */
[----:B-1-3--:R-:W-:Y:S09]  /*4a80*/  @!P1 BRA `(.L_x_94) ;  /* 0x0000003800d49947 */ /* 0x00aff20003800000 */
.L_x_226:
[----:B------:R-:W-:Y:S01]  /*4a90*/  LEA R4, R10, UR6, 0x4 ;  /* 0x000000060a047c11 */ /* 0x000fe2000f8e20ff */
[----:B------:R-:W-:Y:S01]  /*4aa0*/  @UP3 ULEA UR4, UR17, UR6, 0x3 ;  /* 0x0000000611043291 */ /* 0x000fe2000f8e18ff */
[----:B------:R-:W-:Y:S01]  /*4ab0*/  PLOP3.LUT P2, PT, PT, PT, PT, 0x80, 0x8 ;  /* 0x000000000008781c */ /* 0x000fe20003f4f070 */
[----:B------:R-:W-:Y:S01]  /*4ac0*/  ULEA UR8, UR18, UR6, 0x3 ;  /* 0x0000000612087291 */ /* 0x000fe2000f8e18ff */
[----:B------:R-:W-:Y:S02]  /*4ad0*/  PRMT R3, RZ, 0x654, R3 ;  /* 0x00000654ff037816 */ /* 0x000fe40000000003 */
[----:B-1----:R-:W1:Y:S01]  /*4ae0*/  LDS.128 R4, [R4+0x370] ;  /* 0x0003700004047984 */ /* 0x002e620000000c00 */
[----:B---3--:R-:W-:Y:S02]  /*4af0*/  @P0 SHF.L.U32 R2, R8, 0x1f, RZ ;  /* 0x0000001f08020819 */ /* 0x008fe400000006ff */
[----:B------:R-:W-:Y:S01]  /*4b00*/  SHF.L.U32 R0, R11, 0x1f, RZ ;  /* 0x0000001f0b007819 */ /* 0x000fe200000006ff */
[----:B------:R-:W-:Y:S01]  /*4b10*/  @!PT LDS RZ, [RZ] ;  /* 0x00000000fffff984 */ /* 0x000fe20000000800 */
[----:B------:R-:W-:Y:S01]  /*4b20*/  @!PT LDS RZ, [RZ] ;  /* 0x00000000fffff984 */ /* 0x000fe20000000800 */
[----:B------:R-:W-:Y:S01]  /*4b30*/  @!PT LDS RZ, [RZ] ;  /* 0x00000000fffff984 */ /* 0x000fe20000000800 */
[----:B------:R-:W-:Y:S01]  /*4b40*/  @!PT LDS RZ, [RZ] ;  /* 0x00000000fffff984 */ /* 0x000fe20000000800 */
[----:B------:R2:W-:Y:S06]  /*4b50*/  MEMBAR.ALL.CTA ;  /* 0x0000000000007992 */ /* 0x0005ec0000008000 */
[----:B--2---:R-:W2:Y:S02]  /*4b60*/  FENCE.VIEW.ASYNC.S ;  /* 0x00000000000073c6 */ /* 0x004ea40000000000 */
[----:B--2---:R2:W-:Y:S01]  /*4b70*/  SYNCS.ARRIVE.TRANS64.RED.A1T0 RZ, [R3+URZ], RZ ;  /* 0x000000ff03ff79a7 */ /* 0x0045e200081004ff */
[----:B------:R2:W3:Y:S01]  /*4b80*/  @P0 SYNCS.PHASECHK.TRANS64.TRYWAIT P2, [UR4], R2 ;  /* 0x00000002ff0005a7 */ /* 0x0004e20008041104 */
[----:B------:R-:W-:Y:S01]  /*4b90*/  ULEA.HI UR4, UR18, UR18, URZ, 0x1 ;  /* 0x0000001212047291 */ /* 0x000fe2000f8f08ff */
[----:B-1----:R-:W-:-:S03]  /*4ba0*/  LOP3.LUT P1, RZ, R6, 0x1, RZ, 0xc0, !PT ;  /* 0x0000000106ff7812 */ /* 0x002fc6000782c0ff */
[----:B------:R-:W-:Y:S02]  /*4bb0*/  USHF.L.U32 UR9, UR4, 0x3, URZ ;  /* 0x0000000304097899 */ /* 0x000fe400080006ff */
[----:B------:R-:W-:Y:S02]  /*4bc0*/  ULOP3.LUT UR4, UR4, 0xffe, URZ, 0xc0, !UPT ;  /* 0x00000ffe04047892 */ /* 0x000fe4000f8ec0ff */
[----:B------:R-:W-:Y:S02]  /*4bd0*/  ULOP3.LUT UR9, UR9, 0xfffffff0, URZ, 0xc0, !UPT ;  /* 0xfffffff009097892 */ /* 0x000fe4000f8ec0ff */
[----:B------:R-:W-:Y:S02]  /*4be0*/  UIADD3 UR4, UPT, UPT, -UR4, UR18, URZ ;  /* 0x0000001204047290 */ /* 0x000fe4000fffe1ff */
[----:B------:R-:W-:Y:S01]  /*4bf0*/  UIADD3 UR9, UPT, UPT, UR19, UR9, URZ ;  /* 0x0000000913097290 */ /* 0x000fe2000fffe0ff */
[----:B------:R-:W1:Y:S03]  /*4c00*/  SYNCS.PHASECHK.TRANS64.TRYWAIT P0, [UR8+0x320], R0 ;  /* 0x00032000ff0075a7 */ /* 0x000e660008001108 */
[----:B------:R-:W-:Y:S01]  /*4c10*/  ULEA UR9, UR4, UR9, 0x14 ;  /* 0x0000000904097291 */ /* 0x000fe2000f8ea0ff */
[----:B-123--:R-:W-:Y:S11]  /*4c20*/  @!P0 BRA `(.L_x_95) ;  /* 0x0000003800808947 */ /* 0x00eff60003800000 */
.L_x_228:
[----:B------:R-:W-:Y:S01]  /*4c30*/  IADD3 R10, PT, PT, R10, 0x1, RZ ;  /* 0x000000010a0a7810 */ /* 0x000fe20007ffe0ff */
[----:B------:R-:W-:Y:S06]  /*4c40*/  BRA.U !UP3, `(.L_x_96) ;  /* 0x000000010b987547 */ /* 0x000fec000b800000 */
[----:B------:R-:W-:Y:S01]  /*4c50*/  UPLOP3.LUT UP4, UPT, UPT, UPT, UPT, 0x40, 0x4 ;  /* 0x000000000004789c */ /* 0x000fe20003f8e870 */
[----:B------:R-:W-:Y:S01]  /*4c60*/  UMOV UR16, UR10 ;  /* 0x0000000a00107c82 */ /* 0x000fe20008000000 */
[----:B------:R-:W-:Y:S01]  /*4c70*/  UMOV UR15, UR5 ;  /* 0x00000005000f7c82 */ /* 0x000fe20008000000 */
[----:B------:R-:W-:-:S08]  /*4c80*/  UMOV UR14, UR17 ;  /* 0x00000011000e7c82 */ /* 0x000fd00008000000 */
.L_x_99:
[----:B------:R-:W-:Y:S02]  /*4c90*/  UIADD3 UR16, UPT, UPT, UR16, 0x1, URZ ;  /* 0x0000000110107890 */ /* 0x000fe4000fffe0ff */
[----:B--2---:R-:W-:Y:S02]  /*4ca0*/  ULEA UR7, UR14, UR6, 0x3 ;  /* 0x000000060e077291 */ /* 0x004fe4000f8e18ff */
[----:B------:R-:W-:Y:S01]  /*4cb0*/  UISETP.NE.AND UP0, UPT, UR16, URZ, UPT ;  /* 0x000000ff1000728c */ /* 0x000fe2000bf05270 */
[----:B---3--:R-:W-:Y:S10]  /*4cc0*/  @P2 BRA `(.L_x_97) ;  /* 0x00000000000c2947 */ /* 0x008ff40003800000 */
[----:B-1----:R-:W-:Y:S04]  /*4cd0*/  SHF.L.U32 R3, R8, 0x1f, RZ ;  /* 0x0000001f08037819 */ /* 0x002fe800000006ff */
[----:B------:R-:W1:Y:S02]  /*4ce0*/  SYNCS.PHASECHK.TRANS64.TRYWAIT P0, [UR7], R3 ;  /* 0x00000003ff0075a7 */ /* 0x000e640008001107 */
[----:B-1----:R-:W-:Y:S05]  /*4cf0*/  @!P0 BRA `(.L_x_98) ;  /* 0x0000003800648947 */ /* 0x002fea0003800000 */
.L_x_97:
[----:B------:R-:W-:Y:S01]  /*4d00*/  UISETP.NE.AND UP1, UPT, UR15, 0x1, UPT ;  /* 0x000000010f00788c */ /* 0x000fe2000bf25270 */
[----:B------:R-:W-:Y:S01]  /*4d10*/  PLOP3.LUT P2, PT, PT, PT, PT, 0x80, 0x8 ;  /* 0x000000000008781c */ /* 0x000fe20003f4f070 */
[----:B------:R-:W-:Y:S02]  /*4d20*/  UIADD3 UR17, UPT, UPT, UR14, 0x1, URZ ;  /* 0x000000010e117890 */ /* 0x000fe4000fffe0ff */
[----:B------:R-:W-:Y:S02]  /*4d30*/  ULEA UR24, UR14, UR12, 0x6 ;  /* 0x0000000c0e187291 */ /* 0x000fe4000f8e30ff */
[----:B------:R-:W-:Y:S01]  /*4d40*/  UISETP.NE.AND UP2, UPT, UR17, 0x2c, UPT ;  /* 0x0000002c1100788c */ /* 0x000fe2000bf45270 */
[----:B------:R-:W-:Y:S01]  /*4d50*/  PLOP3.LUT P0, PT, PT, PT, UP1, 0x80, 0x8 ;  /* 0x000000000008781c */ /* 0x000fe20003f0f018 */
[----:B------:R-:W-:Y:S02]  /*4d60*/  ULEA UR26, UR14, UR11, 0x8 ;  /* 0x0000000b0e1a7291 */ /* 0x000fe4000f8e40ff */
[----:B------:R-:W-:Y:S02]  /*4d70*/  USEL UR13, URZ, 0x1, UP2 ;  /* 0x00000001ff0d7887 */ /* 0x000fe40009000000 */
[----:B------:R-:W-:Y:S02]  /*4d80*/  USEL UR17, UR17, URZ, UP2 ;  /* 0x000000ff11117287 */ /* 0x000fe40009000000 */
[----:B------:R-:W-:Y:S02]  /*4d90*/  UIADD3 UR30, UPT, UPT, UR24, 0x2, URZ ;  /* 0x00000002181e7890 */ /* 0x000fe4000fffe0ff */
[----:B------:R-:W-:Y:S01]  /*4da0*/  @UP1 ULEA UR4, UR17, UR6, 0x3 ;  /* 0x0000000611041291 */ /* 0x000fe2000f8e18ff */
[----:B------:R-:W-:Y:S01]  /*4db0*/  LOP3.LUT R8, R8, UR13, RZ, 0x3c, !PT ;  /* 0x0000000d08087c12 */ /* 0x000fe2000f8e3cff */
[----:B------:R-:W-:Y:S02]  /*4dc0*/  UIADD3 UR28, UPT, UPT, UR26, 0x2, URZ ;  /* 0x000000021a1c7890 */ /* 0x000fe4000fffe0ff */
[----:B------:R-:W-:Y:S01]  /*4dd0*/  UIADD3 UR7, UPT, UPT, UR7, 0x160, URZ ;  /* 0x0000016007077890 */ /* 0x000fe2000fffe0ff */
[----:B-1----:R-:W-:Y:S01]  /*4de0*/  @P0 SHF.L.U32 R0, R8, 0x1f, RZ ;  /* 0x0000001f08000819 */ /* 0x002fe200000006ff */
[----:B------:R-:W-:Y:S01]  /*4df0*/  UMOV UR25, 0x80004020 ;  /* 0x8000402000197882 */ /* 0x000fe20000000000 */
[----:B------:R-:W-:Y:S01]  /*4e00*/  UMOV UR27, 0x80004020 ;  /* 0x80004020001b7882 */ /* 0x000fe20000000000 */
[----:B------:R-:W-:Y:S01]  /*4e10*/  UMOV UR31, 0x80004020 ;  /* 0x80004020001f7882 */ /* 0x000fe20000000000 */
[----:B------:R2:W3:Y:S01]  /*4e20*/  @P0 SYNCS.PHASECHK.TRANS64.TRYWAIT P2, [UR4], R0 ;  /* 0x00000000ff0005a7 */ /* 0x0004e20008041104 */
[----:B------:R-:W-:Y:S01]  /*4e30*/  UIADD3 UR15, UPT, UPT, UR15, -0x1, URZ ;  /* 0xffffffff0f0f7890 */ /* 0x000fe2000fffe0ff */
[----:B------:R2:W-:Y:S01]  /*4e40*/  UTCQMMA gdesc[UR26], gdesc[UR24], tmem[UR9], tmem[UR22], idesc[UR23], UP4 ;  /* 0x00ff16181a0075ea */ /* 0x0005e2000a000309 */
[----:B------:R-:W-:Y:S01]  /*4e50*/  UPLOP3.LUT UP4, UPT, UPT, UPT, UPT, 0x80, 0x8 ;  /* 0x000000000008789c */ /* 0x000fe20003f8f070 */
[----:B------:R-:W-:Y:S01]  /*4e60*/  UMOV UR29, 0x80004020 ;  /* 0x80004020001d7882 */ /* 0x000fe20000000000 */
[----:B------:R-:W-:Y:S01]  /*4e70*/  UMOV UR14, UR17 ;  /* 0x00000011000e7c82 */ /* 0x000fe20008000000 */
[----:B------:R2:W-:Y:S01]  /*4e80*/  UTCQMMA gdesc[UR28], gdesc[UR30], tmem[UR9], tmem[UR20], idesc[UR21], UPT ;  /* 0x00ff141e1c0075ea */ /* 0x0005e2000b800309 */
[----:B------:R2:W-:Y:S01]  /*4e90*/  UTCBAR [UR7], URZ ;  /* 0x000000ff070073e9 */ /* 0x0005e200080000ff */
[----:B------:R-:W-:Y:S06]  /*4ea0*/  BRA.U UP0, `(.L_x_99) ;  /* 0xfffffffd00787547 */ /* 0x000fec000b83ffff */
.L_x_96:
[----:B------:R-:W-:Y:S01]  /*4eb0*/  UIADD3 UR18, UPT, UPT, UR18, 0x1, URZ ;  /* 0x0000000112127890 */ /* 0x000fe2000fffe0ff */
[C---:B------:R-:W-:Y:S01]  /*4ec0*/  ISETP.NE.AND P0, PT, R10.reuse, 0x2, PT ;  /* 0x000000020a00780c */ /* 0x040fe20003f05270 */
[----:B------:R-:W-:Y:S02]  /*4ed0*/  UIADD3 UR8, UPT, UPT, UR8, 0x300, URZ ;  /* 0x0000030008087890 */ /* 0x000fe4000fffe0ff */
[----:B------:R-:W-:Y:S01]  /*4ee0*/  UISETP.NE.AND UP0, UPT, UR18, 0x4, UPT ;  /* 0x000000041200788c */ /* 0x000fe2000bf05270 */
[----:B-12---:R-:W-:Y:S02]  /*4ef0*/  SEL R0, RZ, 0x1, P0 ;  /* 0x00000001ff007807 */ /* 0x006fe40000000000 */
[----:B------:R-:W-:Y:S01]  /*4f00*/  SEL R10, R10, RZ, P0 ;  /* 0x000000ff0a0a7207 */ /* 0x000fe20000000000 */
[----:B------:R-:W-:Y:S01]  /*4f10*/  USEL UR4, URZ, 0x1, UP0 ;  /* 0x00000001ff047887 */ /* 0x000fe20008000000 */
[----:B------:R-:W-:Y:S01]  /*4f20*/  LOP3.LUT R9, R9, R0, RZ, 0x3c, !PT ;  /* 0x0000000009097212 */ /* 0x000fe200078e3cff */
[----:B------:R-:W-:Y:S01]  /*4f30*/  USEL UR18, UR18, URZ, UP0 ;  /* 0x000000ff12127287 */ /* 0x000fe20008000000 */
[----:B------:R1:W-:Y:S03]  /*4f40*/  UTCBAR [UR8], URZ ;  /* 0x000000ff080073e9 */ /* 0x0003e600080000ff */
[----:B------:R-:W-:Y:S01]  /*4f50*/  LOP3.LUT R11, R11, UR4, RZ, 0x3c, !PT ;  /* 0x000000040b0b7c12 */ /* 0x000fe2000f8e3cff */
[----:B------:R-:W-:Y:S07]  /*4f60*/  @P1 BRA `(.L_x_100) ;  /* 0xfffffff800b01947 */ /* 0x000fee000383ffff */
[----:B------:R-:W2:Y:S01]  /*4f70*/  S2UR UR4, SR_CgaCtaId ;  /* 0x00000000000479c3 */ /* 0x000ea20000008800 */
[----:B------:R-:W-:Y:S01]  /*4f80*/  ELECT P0, URZ, PT ;  /* 0x0000000000ff782f */ /* 0x000fe20003800000 */
[----:B------:R-:W-:Y:S01]  /*4f90*/  IMAD.MOV.U32 R0, RZ, RZ, 0x1 ;  /* 0x00000001ff007424 */ /* 0x000fe200078e00ff */
[----:B------:R-:W-:Y:S01]  /*4fa0*/  UIADD3 UR6, UPT, UPT, UR6, 0x320, URZ ;  /* 0x0000032006067890 */ /* 0x000fe2000fffe0ff */
[----:B------:R-:W-:Y:S01]  /*4fb0*/  SHF.L.U32 R3, R11, 0x1f, RZ ;  /* 0x0000001f0b037819 */ /* 0x000fe200000006ff */
[----:B------:R-:W-:-:S03]  /*4fc0*/  UMOV UR5, 0x40 ;  /* 0x0000004000057882 */ /* 0x000fc60000000000 */
[----:B------:R-:W-:Y:S01]  /*4fd0*/  UVIRTCOUNT.DEALLOC.SMPOOL 0x80 ;  /* 0x000000800000784c */ /* 0x000fe20000000000 */
[----:B--2---:R-:W-:Y:S02]  /*4fe0*/  ULEA UR4, UR4, UR5, 0x18 ;  /* 0x0000000504047291 */ /* 0x004fe4000f8ec0ff */
[----:B------:R-:W-:-:S07]  /*4ff0*/  ULEA UR5, UR18, UR6, 0x3 ;  /* 0x0000000612057291 */ /* 0x000fce000f8e18ff */
[----:B------:R2:W-:Y:S02]  /*5000*/  @P0 STS.U8 [UR4+0x1c], R0 ;  /* 0x00001c00ff000988 */ /* 0x0005e40008000004 */
[----:B------:R-:W4:Y:S02]  /*5010*/  SYNCS.PHASECHK.TRANS64.TRYWAIT P0, [UR5], R3 ;  /* 0x00000003ff0075a7 */ /* 0x000f240008001105 */
[----:B--2-4-:R-:W-:Y:S05]  /*5020*/  @!P0 BRA `(.L_x_101) ;  /* 0x0000003400b08947 */ /* 0x014fea0003800000 */
.L_x_231:
[----:B------:R-:W-:-:S04]  /*5030*/  UIADD3 UR7, UPT, UPT, UR18, 0x1, URZ ;  /* 0x0000000112077890 */ /* 0x000fc8000fffe0ff */
[----:B------:R-:W-:-:S04]  /*5040*/  UISETP.NE.AND UP0, UPT, UR7, 0x4, UPT ;  /* 0x000000040700788c */ /* 0x000fc8000bf05270 */
[----:B-1----:R-:W-:Y:S02]  /*5050*/  USEL UR8, URZ, 0x1, UP0 ;  /* 0x00000001ff087887 */ /* 0x002fe40008000000 */
[----:B------:R-:W-:-:S04]  /*5060*/  USEL UR7, UR7, URZ, UP0 ;  /* 0x000000ff07077287 */ /* 0x000fc80008000000 */
[----:B------:R-:W-:Y:S01]  /*5070*/  ULEA UR5, UR7, UR6, 0x3 ;  /* 0x0000000607057291 */ /* 0x000fe2000f8e18ff */
[----:B------:R-:W-:-:S04]  /*5080*/  LOP3.LUT R2, R11, UR8, RZ, 0x3c, !PT ;  /* 0x000000080b027c12 */ /* 0x000fc8000f8e3cff */
[----:B--2---:R-:W-:-:S04]  /*5090*/  SHF.L.U32 R3, R2, 0x1f, RZ ;  /* 0x0000001f02037819 */ /* 0x004fc800000006ff */
[----:B------:R-:W1:Y:S02]  /*50a0*/  SYNCS.PHASECHK.TRANS64.TRYWAIT P0, [UR5], R3 ;  /* 0x00000003ff0075a7 */ /* 0x000e640008001105 */
[----:B-1----:R-:W-:Y:S05]  /*50b0*/  @!P0 BRA `(.L_x_102) ;  /* 0x0000003400a48947 */ /* 0x002fea0003800000 */
.L_x_233:
        /* <DEDUP_REMOVED lines=9> */
.L_x_235:
[----:B------:R-:W-:-:S04]  /*5150*/  UIADD3 UR7, UPT, UPT, UR7, 0x1, URZ ;  /* 0x0000000107077890 */ /* 0x000fc8000fffe0ff */
[----:B------:R-:W-:-:S04]  /*5160*/  UISETP.NE.AND UP0, UPT, UR7, 0x4, UPT ;  /* 0x000000040700788c */ /* 0x000fc8000bf05270 */
[----:B------:R-:W-:Y:S02]  /*5170*/  USEL UR5, URZ, 0x1, UP0 ;  /* 0x00000001ff057887 */ /* 0x000fe40008000000 */
[----:B------:R-:W-:-:S04]  /*5180*/  USEL UR7, UR7, URZ, UP0 ;  /* 0x000000ff07077287 */ /* 0x000fc80008000000 */
[----:B------:R-:W-:Y:S01]  /*5190*/  ULEA UR7, UR7, UR6, 0x3 ;  /* 0x0000000607077291 */ /* 0x000fe2000f8e18ff */
[----:B-1----:R-:W-:-:S04]  /*51a0*/  LOP3.LUT R3, R2, UR5, RZ, 0x3c, !PT ;  /* 0x0000000502037c12 */ /* 0x002fc8000f8e3cff */
[----:B------:R-:W-:-:S04]  /*51b0*/  SHF.L.U32 R3, R3, 0x1f, RZ ;  /* 0x0000001f03037819 */ /* 0x000fc800000006ff */
[----:B------:R-:W1:Y:S02]  /*51c0*/  SYNCS.PHASECHK.TRANS64.TRYWAIT P0, [UR7], R3 ;  /* 0x00000003ff0075a7 */ /* 0x000e640008001107 */
[----:B-1----:R-:W-:Y:S05]  /*51d0*/  @!P0 BRA `(.L_x_104) ;  /* 0x00000034008c8947 */ /* 0x002fea0003800000 */
.L_x_237:
[----:B------:R-:W-:Y:S01]  /*51e0*/  NOP ;  /* 0x0000000000007918 */ /* 0x000fe20000000000 */
[----:B-1----:R-:W1:Y:S01]  /*51f0*/  LDS R0, [UR4+0x14] ;  /* 0x00001404ff007984 */ /* 0x002e620008000800 */
[----:B------:R-:W-:Y:S01]  /*5200*/  ULOP3.LUT UR6, UR19, 0xffff, URZ, 0xc0, !UPT ;  /* 0x0000ffff13067892 */ /* 0x000fe2000f8ec0ff */
[----:B------:R-:W-:Y:S01]  /*5210*/  UMOV UR8, 0xffff ;  /* 0x0000ffff00087882 */ /* 0x000fe20000000000 */
[----:B------:R-:W-:Y:S02]  /*5220*/  UMOV UR5, 0x1 ;  /* 0x0000000100057882 */ /* 0x000fe40000000000 */
[----:B------:R-:W-:-:S04]  /*5230*/  USHF.R.U32.HI UR6, URZ, 0x5, UR6 ;  /* 0x00000005ff067899 */ /* 0x000fc80008011606 */
[----:B------:R-:W-:Y:S02]  /*5240*/  USHF.L.U32 UR8, UR8, UR6, URZ ;  /* 0x0000000608087299 */ /* 0x000fe400080006ff */
[----:B------:R-:W-:-:S04]  /*5250*/  USHF.L.U32 UR5, UR5, UR6, URZ ;  /* 0x0000000605057299 */ /* 0x000fc800080006ff */
[----:B-1----:R-:W-:-:S04]  /*5260*/  LOP3.LUT R0, R0, UR8, RZ, 0xc0, !PT ;  /* 0x0000000800007c12 */ /* 0x002fc8000f8ec0ff */
[----:B------:R-:W-:-:S13]  /*5270*/  ISETP.NE.AND P0, PT, R0, UR8, PT ;  /* 0x0000000800007c0c */ /* 0x000fda000bf05270 */
[----:B------:R-:W-:Y:S05]  /*5280*/  @P0 BRA `(.L_x_105) ;  /* 0x0000000000580947 */ /* 0x000fea0003800000 */
[----:B------:R-:W1:Y:S02]  /*5290*/  LDS R0, [UR4+0x18] ;  /* 0x00001804ff007984 */ /* 0x000e640008000800 */
[----:B-1----:R-:W-:-:S04]  /*52a0*/  LOP3.LUT R0, R0, UR5, RZ, 0xc0, !PT ;  /* 0x0000000500007c12 */ /* 0x002fc8000f8ec0ff */
[----:B------:R-:W-:-:S13]  /*52b0*/  ISETP.NE.AND P0, PT, R0, UR5, PT ;  /* 0x0000000500007c0c */ /* 0x000fda000bf05270 */
[----:B------:R-:W-:Y:S05]  /*52c0*/  @P0 BRA `(.L_x_106) ;  /* 0x00000000003c0947 */ /* 0x000fea0003800000 */
[----:B------:R-:W1:Y:S01]  /*52d0*/  S2R R2, SR_LANEID ;  /* 0x0000000000027919 */ /* 0x000e620000000000 */
[----:B------:R-:W-:Y:S01]  /*52e0*/  ULOP3.LUT UR8, URZ, UR8, URZ, 0x33, !UPT ;  /* 0x00000008ff087292 */ /* 0x000fe2000f8e33ff */
[----:B------:R-:W-:Y:S01]  /*52f0*/  LOP3.LUT R4, RZ, UR5, RZ, 0x33, !PT ;  /* 0x00000005ff047c12 */ /* 0x000fe2000f8e33ff */
[----:B------:R-:W-:Y:S02]  /*5300*/  VOTEU.ANY UR7, UPT, PT ;  /* 0x0000000000077886 */ /* 0x000fe400038e0100 */
[----:B------:R-:W-:Y:S01]  /*5310*/  UFLO.U32 UR7, UR7 ;  /* 0x00000007000772bd */ /* 0x000fe200080e0000 */
[----:B------:R-:W2:Y:S01]  /*5320*/  REDUX UR5, R4 ;  /* 0x00000000040573c4 */ /* 0x000ea20000000000 */
[----:B------:R-:W-:-:S06]  /*5330*/  IMAD.U32 R0, RZ, RZ, UR8 ;  /* 0x00000008ff007e24 */ /* 0x000fcc000f8e00ff */
[----:B------:R4:W-:Y:S01]  /*5340*/  UTCATOMSWS.AND URZ, UR8 ;  /* 0x0000000800ff79e3 */ /* 0x0009e20008000000 */
[----:B------:R-:W3:Y:S01]  /*5350*/  REDUX UR6, R0 ;  /* 0x00000000000673c4 */ /* 0x000ee20000000000 */
[----:B-1----:R-:W-:Y:S01]  /*5360*/  ISETP.EQ.U32.AND P0, PT, R2, UR7, PT ;  /* 0x0000000702007c0c */ /* 0x002fe2000bf02070 */
[----:B--2---:R-:W-:Y:S01]  /*5370*/  IMAD.U32 R2, RZ, RZ, UR5 ;  /* 0x00000005ff027e24 */ /* 0x004fe2000f8e00ff */
[----:B---3--:R-:W-:-:S11]  /*5380*/  MOV R3, UR6 ;  /* 0x0000000600037c02 */ /* 0x008fd60008000f00 */
[----:B------:R4:W-:Y:S04]  /*5390*/  @P0 ATOMS.AND RZ, [UR4+0x14], R3 ;  /* 0x00001403ffff098c */ /* 0x0009e8000a800004 */
[----:B------:R4:W-:Y:S01]  /*53a0*/  @P0 ATOMS.AND RZ, [UR4+0x18], R2 ;  /* 0x00001802ffff098c */ /* 0x0009e2000a800004 */
[----:B------:R-:W-:Y:S05]  /*53b0*/  BRA `(.L_x_107) ;  /* 0x0000000000147947 */ /* 0x000fea0003800000 */
.L_x_106:
[----:B------:R-:W-:Y:S02]  /*53c0*/  MOV R2, 0x53e0 ;  /* 0x000053e000027802 */ /* 0x000fe40000000f00 */
[----:B---3-5:R-:W-:Y:S05]  /*53d0*/  CALL.REL.NOINC `($__internal_0_$__cuda_sm10x_tcgen05_guardrail_trap_col_being_dealloced_not_returned_by_alloc) ;  /* 0x0000003400ac7944 */ /* 0x028fea0003c00000 */
[----:B------:R-:W-:Y:S05]  /*53e0*/  BRA `(.L_x_107) ;  /* 0x0000000000087947 */ /* 0x000fea0003800000 */
.L_x_105:
[----:B------:R-:W-:Y:S02]  /*53f0*/  MOV R2, 0x5410 ;  /* 0x0000541000027802 */ /* 0x000fe40000000f00 */
[----:B---3-5:R-:W-:Y:S05]  /*5400*/  CALL.REL.NOINC `($__internal_2_$__cuda_sm10x_tcgen05_guardrail_trap_unallocated_columns_being_dealloced) ;  /* 0x0000003400b87944 */ /* 0x028fea0003c00000 */
.L_x_107:
[----:B------:R-:W-:Y:S01]  /*5410*/  NOP ;  /* 0x0000000000007918 */ /* 0x000fe20000000000 */
[----:B----4-:R-:W-:Y:S05]  /*5420*/  EXIT ;  /* 0x000000000000794d */ /* 0x010fea0003800000 */
.L_x_89:
[----:B------:R-:W-:-:S09]  /*5430*/  UISETP.NE.OR UP2, UPT, UR8, 0x3, !UP2 ;  /* 0x000000030800788c */ /* 0x000fd2000d745670 */
[----:B------:R-:W-:Y:S05]  /*5440*/  BRA.U UP2, `(.L_x_108) ;  /* 0x0000000902cc7547 */ /* 0x000fea000b800000 */
[----:B------:R-:W1:Y:S01]  /*5450*/  LDCU.64 UR6, c[0x0][0x888] ;  /* 0x00011100ff0677ac */ /* 0x000e620008000a00 */
[----:B------:R-:W2:Y:S01]  /*5460*/  LDC R0, c[0x0][0xb30] ;  /* 0x0002cc00ff007b82 */ /* 0x000ea20000000800 */
[----:B------:R-:W-:Y:S02]  /*5470*/  HFMA2 R31, -RZ, RZ, 0, 0 ;  /* 0x00000000ff1f7431 */ /* 0x000fe400000001ff */
[----:B------:R-:W-:Y:S01]  /*5480*/  IMAD.MOV.U32 R33, RZ, RZ, 0x1 ;  /* 0x00000001ff217424 */ /* 0x000fe200078e00ff */
[----:B------:R-:W4:Y:S01]  /*5490*/  LDCU.64 UR4, c[0x0][0x890] ;  /* 0x00011200ff0477ac */ /* 0x000f220008000a00 */
[----:B------:R-:W-:Y:S01]  /*54a0*/  IMAD.MOV.U32 R32, RZ, RZ, RZ ;  /* 0x000000ffff207224 */ /* 0x000fe200078e00ff */
[----:B-----5:R-:W-:Y:S01]  /*54b0*/  MOV R27, 0x400 ;  /* 0x00000400001b7802 */ /* 0x020fe20000000f00 */
[----:B------:R-:W-:Y:S01]  /*54c0*/  UMOV UR8, 0x400 ;  /* 0x0000040000087882 */ /* 0x000fe20000000000 */
[----:B------:R-:W3:Y:S01]  /*54d0*/  LDC R25, c[0x0][0x370] ;  /* 0x0000dc00ff197b82 */ /* 0x000ee20000000800 */
[----:B------:R-:W-:-:S07]  /*54e0*/  UPLOP3.LUT UP1, UPT, UPT, UPT, UPT, 0x40, 0x4 ;  /* 0x000000000004789c */ /* 0x000fce0003f2e870 */
[----:B------:R-:W3:Y:S01]  /*54f0*/  LDC R8, c[0x0][0xb0c] ;  /* 0x0002c300ff087b82 */ /* 0x000ee20000000800 */
[----:B-1----:R-:W-:Y:S02]  /*5500*/  UISETP.NE.U32.AND UP2, UPT, UR6, URZ, UPT ;  /* 0x000000ff0600728c */ /* 0x002fe4000bf45070 */
[----:B------:R-:W-:Y:S02]  /*5510*/  ULEA UR6, UR39, UR8, 0x18 ;  /* 0x0000000827067291 */ /* 0x000fe4000f8ec0ff */
[----:B------:R-:W-:Y:S02]  /*5520*/  UISETP.NE.AND.EX UP2, UPT, UR7, URZ, UPT, UP2 ;  /* 0x000000ff0700728c */ /* 0x000fe4000bf45320 */
[----:B------:R-:W-:Y:S01]  /*5530*/  UIADD3 UR7, UPT, UPT, UR6, 0x2c0, URZ ;  /* 0x000002c006077890 */ /* 0x000fe2000fffe0ff */
[----:B------:R-:W1:Y:S01]  /*5540*/  LDC R24, c[0x0][0xb20] ;  /* 0x0002c800ff187b82 */ /* 0x000e620000000800 */
[----:B----4-:R-:W-:Y:S01]  /*5550*/  UISETP.NE.U32.AND UP3, UPT, UR4, URZ, UPT ;  /* 0x000000ff0400728c */ /* 0x010fe2000bf65070 */
[----:B--2---:R-:W-:Y:S01]  /*5560*/  ISETP.NE.AND P1, PT, R0, 0x1, PT ;  /* 0x000000010000780c */ /* 0x004fe20003f25270 */
[----:B------:R-:W-:-:S02]  /*5570*/  UPRMT UR39, UR39, 0x654, UR7 ;  /* 0x0000065427277896 */ /* 0x000fc40008000007 */
[----:B------:R-:W-:-:S03]  /*5580*/  UISETP.NE.AND.EX UP3, UPT, UR5, URZ, UPT, UP3 ;  /* 0x000000ff0500728c */ /* 0x000fc6000bf65330 */
[----:B------:R-:W2:Y:S08]  /*5590*/  LDC.64 R34, c[0x0][0x348] ;  /* 0x0000d200ff227b82 */ /* 0x000eb00000000a00 */
[----:B------:R-:W4:Y:S08]  /*55a0*/  LDC.64 R18, c[0x0][0xb10] ;  /* 0x0002c400ff127b82 */ /* 0x000f300000000a00 */
[----:B------:R-:W1:Y:S08]  /*55b0*/  LDC.64 R6, c[0x0][0xb18] ;  /* 0x0002c600ff067b82 */ /* 0x000e700000000a00 */
[----:B------:R-:W1:Y:S08]  /*55c0*/  LDC.64 R4, c[0x0][0xb28] ;  /* 0x0002ca00ff047b82 */ /* 0x000e700000000a00 */
[----:B---3--:R-:W1:Y:S02]  /*55d0*/  LDC R26, c[0x0][0x374] ;  /* 0x0000dd00ff1a7b82 */ /* 0x008e640000000800 */
.L_x_116:
[C---:B------:R-:W-:Y:S02]  /*55e0*/  LEA R0, R32.reuse, UR6, 0x3 ;  /* 0x0000000620007c11 */ /* 0x040fe4000f8e18ff */
[----:B------:R-:W-:Y:S02]  /*55f0*/  SHF.L.U32 R3, R31, 0x1f, RZ ;  /* 0x0000001f1f037819 */ /* 0x000fe400000006ff */
[----:B------:R-:W-:Y:S02]  /*5600*/  LEA R20, R32, UR6, 0x4 ;  /* 0x0000000620147c11 */ /* 0x000fe4000f8e20ff */
[----:B---3--:R-:W3:Y:S02]  /*5610*/  SYNCS.PHASECHK.TRANS64.TRYWAIT P0, [R0+URZ+0x2e0], R3 ;  /* 0x0002e003000075a7 */ /* 0x008ee400080011ff */
[----:B---3--:R-:W-:Y:S05]  /*5620*/  @!P0 BRA `(.L_x_109) ;  /* 0x0000003000908947 */ /* 0x008fea0003800000 */
.L_x_238:
[----:B------:R-:W-:Y:S01]  /*5630*/  ISETP.GE.AND P0, PT, R2, 0x1, PT ;  /* 0x000000010200780c */ /* 0x000fe20003f06270 */
[----:B------:R-:W5:Y:S01]  /*5640*/  LDS.128 R20, [R20+0x370] ;  /* 0x0003700014147984 */ /* 0x000f620000000c00 */
[----:B------:R-:W-:Y:S01]  /*5650*/  ISETP.NE.U32.AND P4, PT, RZ, UR4, PT ;  /* 0x00000004ff007c0c */ /* 0x000fe2000bf85070 */
[----:B---3--:R-:W-:Y:S01]  /*5660*/  VIADD R0, R0, 0x2f0 ;  /* 0x000002f000007836 */ /* 0x008fe20000000000 */
[----:B------:R-:W-:Y:S02]  /*5670*/  SHF.L.U32 R28, R33, 0x1f, RZ ;  /* 0x0000001f211c7819 */ /* 0x000fe400000006ff */
[----:B------:R-:W-:Y:S02]  /*5680*/  ISETP.NE.AND.EX P4, PT, RZ, UR5, PT, P4 ;  /* 0x00000005ff007c0c */ /* 0x000fe4000bf85340 */
[----:B------:R-:W-:Y:S01]  /*5690*/  PRMT R0, RZ, 0x654, R0 ;  /* 0x00000654ff007816 */ /* 0x000fe20000000000 */
[----:B------:R-:W-:Y:S01]  /*56a0*/  @!PT LDS RZ, [RZ] ;  /* 0x00000000fffff984 */ /* 0x000fe20000000800 */
[----:B------:R-:W-:Y:S01]  /*56b0*/  @!PT LDS RZ, [RZ] ;  /* 0x00000000fffff984 */ /* 0x000fe20000000800 */
[----:B------:R-:W-:Y:S01]  /*56c0*/  @!PT LDS RZ, [RZ] ;  /* 0x00000000fffff984 */ /* 0x000fe20000000800 */
[----:B------:R-:W-:Y:S01]  /*56d0*/  @!PT LDS RZ, [RZ] ;  /* 0x00000000fffff984 */ /* 0x000fe20000000800 */
[----:B------:R3:W-:Y:S06]  /*56e0*/  MEMBAR.ALL.CTA ;  /* 0x0000000000007992 */ /* 0x0007ec0000008000 */
[----:B---3--:R-:W3:Y:S02]  /*56f0*/  FENCE.VIEW.ASYNC.S ;  /* 0x00000000000073c6 */ /* 0x008ee40000000000 */
[----:B---3--:R3:W-:Y:S01]  /*5700*/  SYNCS.ARRIVE.TRANS64.RED.A1T0 RZ, [R0+URZ], RZ ;  /* 0x000000ff00ff79a7 */ /* 0x0087e200081004ff */
[----:B-----5:R-:W-:Y:S11]  /*5710*/  LOP3.LUT P3, RZ, R22, 0x1, RZ, 0xc0, !PT ;  /* 0x0000000116ff7812 */ /* 0x020ff6000786c0ff */
[----:B------:R-:W-:Y:S02]  /*5720*/  @!UPT UIADD3 URZ, UPT, UPT, URZ, URZ, URZ ;  /* 0x000000fffffff290 */ /* 0x000fe4000fffe0ff */
[----:B------:R-:W-:Y:S02]  /*5730*/  @P3 MOV R13, R20 ;  /* 0x00000014000d3202 */ /* 0x000fe40000000f00 */
[----:B------:R-:W-:Y:S01]  /*5740*/  @P3 LOP3.LUT R10, R21, 0xffff, RZ, 0xc0, !PT ;  /* 0x0000ffff150a3812 */ /* 0x000fe200078ec0ff */
[----:B---3--:R-:W-:Y:S06]  /*5750*/  @!P0 BRA `(.L_x_110) ;  /* 0x0000000000a48947 */ /* 0x008fec0003800000 */
[----:B-1----:R-:W-:Y:S01]  /*5760*/  IMAD.HI.U32 R37, R26, R7, RZ ;  /* 0x000000071a257227 */ /* 0x002fe200078e00ff */
[----:B------:R-:W-:Y:S02]  /*5770*/  ISETP.NE.AND P0, PT, R6, 0x1, PT ;  /* 0x000000010600780c */ /* 0x000fe40003f05270 */
[----:B------:R-:W-:Y:S01]  /*5780*/  ISETP.NE.AND P2, PT, R2, 0x1, PT ;  /* 0x000000010200780c */ /* 0x000fe20003f45270 */
[----:B----4-:R-:W-:Y:S01]  /*5790*/  IMAD.HI.U32 R36, R25, R18, RZ ;  /* 0x0000001219247227 */ /* 0x010fe200078e00ff */
[----:B------:R-:W-:Y:S02]  /*57a0*/  SHF.R.U32.HI R37, RZ, R24, R37 ;  /* 0x00000018ff257219 */ /* 0x000fe40000011625 */
[----:B------:R-:W-:Y:S01]  /*57b0*/  ISETP.NE.AND P5, PT, R8, 0x1, PT ;  /* 0x000000010800780c */ /* 0x000fe20003fa5270 */
[----:B------:R-:W-:Y:S01]  /*57c0*/  IMAD.HI.U32 R42, R13, R18, RZ ;  /* 0x000000120d2a7227 */ /* 0x000fe200078e00ff */
[----:B------:R-:W-:Y:S02]  /*57d0*/  SHF.R.U32.HI R36, RZ, R19, R36 ;  /* 0x00000013ff247219 */ /* 0x000fe40000011624 */
[----:B------:R-:W-:Y:S01]  /*57e0*/  SEL R3, R26, R37, !P0 ;  /* 0x000000251a037207 */ /* 0x000fe20004000000 */
[C---:B------:R-:W-:Y:S01]  /*57f0*/  IMAD.HI.U32 R37, R10.reuse, R7, RZ ;  /* 0x000000070a257227 */ /* 0x040fe200078e00ff */
[----:B------:R-:W-:Y:S02]  /*5800*/  SEL R11, R25, R36, !P5 ;  /* 0x00000024190b7207 */ /* 0x000fe40006800000 */
[----:B------:R-:W-:Y:S01]  /*5810*/  SHF.R.U32.HI R42, RZ, R19, R42 ;  /* 0x00000013ff2a7219 */ /* 0x000fe2000001162a */
[----:B------:R-:W-:Y:S01]  /*5820*/  IMAD.HI.U32 R44, R3, R4, RZ ;  /* 0x00000004032c7227 */ /* 0x000fe200078e00ff */
[----:B------:R-:W-:Y:S03]  /*5830*/  SHF.R.U32.HI R37, RZ, R24, R37 ;  /* 0x00000018ff257219 */ /* 0x000fe60000011625 */
[----:B------:R-:W-:Y:S01]  /*5840*/  IMAD.HI.U32 R36, R11, R4, RZ ;  /* 0x000000040b247227 */ /* 0x000fe200078e00ff */
[----:B------:R-:W-:Y:S02]  /*5850*/  @P2 SHF.R.U32.HI R3, RZ, R5, R44 ;  /* 0x00000005ff032219 */ /* 0x000fe4000001162c */
[----:B------:R-:W-:Y:S02]  /*5860*/  SEL R9, R10, R37, !P0 ;  /* 0x000000250a097207 */ /* 0x000fe40004000000 */
[----:B------:R-:W-:Y:S01]  /*5870*/  @P2 SHF.R.U32.HI R11, RZ, R5, R36 ;  /* 0x00000005ff0b2219 */ /* 0x000fe20000011624 */
[C---:B------:R-:W-:Y:S01]  /*5880*/  IMAD R12, R2.reuse, R3, RZ ;  /* 0x00000003020c7224 */ /* 0x040fe200078e02ff */
[----:B------:R-:W-:Y:S01]  /*5890*/  SEL R3, R13, R42, !P5 ;  /* 0x0000002a0d037207 */ /* 0x000fe20006800000 */
[C---:B------:R-:W-:Y:S03]  /*58a0*/  IMAD.HI.U32 R16, R9.reuse, R4, RZ ;  /* 0x0000000409107227 */ /* 0x040fe600078e00ff */
[----:B------:R-:W-:Y:S01]  /*58b0*/  ISETP.GE.AND P0, PT, R9, R12, PT ;  /* 0x0000000c0900720c */ /* 0x000fe20003f06270 */
[C---:B------:R-:W-:Y:S01]  /*58c0*/  IMAD R14, R2.reuse, R11, RZ ;  /* 0x0000000b020e7224 */ /* 0x040fe200078e02ff */
[----:B------:R-:W-:Y:S04]  /*58d0*/  SHF.R.U32.HI R16, RZ, R5, R16 ;  /* 0x00000005ff107219 */ /* 0x000fe80000011610 */
[----:B------:R-:W-:Y:S02]  /*58e0*/  ISETP.GE.OR P0, PT, R3, R14, P0 ;  /* 0x0000000e0300720c */ /* 0x000fe40000706670 */
[----:B------:R-:W-:Y:S05]  /*58f0*/  SEL R17, R9, R16, !P2 ;  /* 0x0000001009117207 */ /* 0x000fea0005000000 */
[----:B------:R-:W-:Y:S04]  /*5900*/  IMAD.MOV R15, RZ, RZ, -R17 ;  /* 0x000000ffff0f7224 */ /* 0x000fe800078e0a11 */
[----:B------:R-:W-:Y:S02]  /*5910*/  IMAD R15, R2, R15, R9 ;  /* 0x0000000f020f7224 */ /* 0x000fe400078e0209 */
[C---:B------:R-:W-:Y:S05]  /*5920*/  @!P0 IMAD.HI.U32 R12, R3.reuse, R4, RZ ;  /* 0x00000004030c8227 */ /* 0x040fea00078e00ff */
[----:B------:R-:W-:Y:S04]  /*5930*/  @!P0 SHF.R.U32.HI R12, RZ, R5, R12 ;  /* 0x00000005ff0c8219 */ /* 0x000fe8000001160c */
[----:B------:R-:W-:Y:S01]  /*5940*/  @!P0 SEL R0, R3, R12, !P2 ;  /* 0x0000000c03008207 */ /* 0x000fe20005000000 */
[----:B------:R-:W-:Y:S03]  /*5950*/  IMAD.MOV R12, RZ, RZ, -R3 ;  /* 0x000000ffff0c7224 */ /* 0x000fe600078e0a03 */
[----:B------:R-:W-:Y:S01]  /*5960*/  @!P0 IADD3 R16, PT, PT, R17, -R0, RZ ;  /* 0x8000000011108210 */ /* 0x000fe20007ffe0ff */
[----:B------:R-:W-:Y:S01]  /*5970*/  @!P0 IMAD R0, R11, R15, R0 ;  /* 0x0000000f0b008224 */ /* 0x000fe200078e0200 */
[----:B------:R-:W-:Y:S01]  /*5980*/  IADD3 R11, PT, PT, -R9, RZ, RZ ;  /* 0x000000ff090b7210 */ /* 0x000fe20007ffe1ff */
[----:B------:R-:W-:Y:S02]  /*5990*/  IMAD R13, R8, R12, R13 ;  /* 0x0000000c080d7224 */ /* 0x000fe400078e020d */
[----:B------:R-:W-:Y:S02]  /*59a0*/  @!P0 IMAD R9, R16, R2, R3 ;  /* 0x0000000210098224 */ /* 0x000fe400078e0203 */
[----:B------:R-:W-:Y:S02]  /*59b0*/  @!P0 IMAD.MOV.U32 R3, RZ, RZ, R0 ;  /* 0x000000ffff038224 */ /* 0x000fe400078e0000 */
[----:B------:R-:W-:Y:S02]  /*59c0*/  IMAD R10, R6, R11, R10 ;  /* 0x0000000b060a7224 */ /* 0x000fe400078e020a */
[----:B------:R-:W-:Y:S02]  /*59d0*/  IMAD R13, R3, R8, R13 ;  /* 0x00000008030d7224 */ /* 0x000fe400078e020d */
[----:B------:R-:W-:Y:S02]  /*59e0*/  IMAD R10, R9, R6, R10 ;  /* 0x00000006090a7224 */ /* 0x000fe400078e020a */
.L_x_110:
[----:B------:R-:W-:Y:S05]  /*59f0*/  BRA.U UP1, `(.L_x_111) ;  /* 0x0000000101107547 */ /* 0x000fea000b800000 */
[----:B------:R-:W-:Y:S04]  /*5a00*/  MOV R0, UR13 ;  /* 0x0000000d00007c02 */ /* 0x000fe80008000f00 */
[----:B------:R-:W-:Y:S04]  /*5a10*/  SHF.L.U32 R3, R0, 0x1f, RZ ;  /* 0x0000001f00037819 */ /* 0x000fe800000006ff */
[----:B------:R-:W3:Y:S02]  /*5a20*/  SYNCS.PHASECHK.TRANS64.TRYWAIT P0, [UR6+0x2d8], R3 ;  /* 0x0002d803ff0075a7 */ /* 0x000ee40008001106 */
[----:B---3--:R-:W-:Y:S05]  /*5a30*/  @!P0 BRA `(.L_x_112) ;  /* 0x0000002c00a08947 */ /* 0x008fea0003800000 */
.L_x_111:
[----:B------:R-:W-:Y:S05]  /*5a40*/  BRA.U !UP3, `(.L_x_113) ;  /* 0x000000010b347547 */ /* 0x000fea000b800000 */
[----:B------:R-:W-:Y:S01]  /*5a50*/  UPLOP3.LUT UP0, UPT, UPT, UPT, UP2, 0x80, 0x8 ;  /* 0x000000000008789c */ /* 0x000fe20003f0f020 */
[----:B------:R-:W-:Y:S05]  /*5a60*/  HFMA2 R40, -RZ, RZ, 0, 5.9604644775390625e-08 ;  /* 0x00000001ff287431 */ /* 0x000fea00000001ff */
[----:B------:R-:W-:Y:S05]  /*5a70*/  PLOP3.LUT P0, PT, PT, PT, UP0, 0x80, 0x8 ;  /* 0x000000000008781c */ /* 0x000fea0003f0f008 */
[----:B------:R-:W5:Y:S01]  /*5a80*/  @UP0 LDCU.64 UR8, c[0x0][0x888] ;  /* 0x00011100ff0807ac */ /* 0x000f620008000a00 */
[----:B------:R-:W-:Y:S04]  /*5a90*/  @UP0 UIMAD UR7, UR36, UR4, URZ ;  /* 0x00000004240702a4 */ /* 0x000fe8000f8e02ff */
[----:B-----5:R-:W-:Y:S06]  /*5aa0*/  @UP0 UIMAD.WIDE UR8, UR7, 0x4, UR8 ;  /* 0x00000004070808a5 */ /* 0x020fec000f8e0208 */
[----:B------:R-:W-:Y:S02]  /*5ab0*/  IMAD.U32 R14, RZ, RZ, UR8 ;  /* 0x00000008ff0e7e24 */ /* 0x000fe4000f8e00ff */
[----:B------:R-:W-:Y:S05]  /*5ac0*/  IMAD.U32 R15, RZ, RZ, UR9 ;  /* 0x00000009ff0f7e24 */ /* 0x000fea000f8e00ff */
[----:B---3--:R-:W3:Y:S02]  /*5ad0*/  @P0 LDG.E R0, desc[UR44][R14.64] ;  /* 0x0000002c0e000981 */ /* 0x008ee4000c1e1900 */
[----:B---3--:R-:W-:Y:S01]  /*5ae0*/  @P0 R2UR UR38, R0 ;  /* 0x00000000002602ca */ /* 0x008fe200000e0000 */
[----:B------:R-:W-:Y:S05]  /*5af0*/  IMAD.MOV.U32 R0, RZ, RZ, 0x1 ;  /* 0x00000001ff007424 */ /* 0x000fea00078e00ff */
[----:B------:R-:W-:Y:S08]  /*5b00*/  @!P0 PRMT R40, R0, 0x7610, R40 ;  /* 0x0000761000288816 */ /* 0x000ff00000000028 */
[----:B------:R-:W3:Y:S02]  /*5b10*/  @!UP0 LDCU UR38, c[0x0][0x880] ;  /* 0x00011000ff2687ac */ /* 0x000ee40008000800 */
.L_x_113:
[----:B---3--:R-:W-:Y:S01]  /*5b20*/  @!P4 FSETP.EQ.AND P5, PT, RZ, UR38, PT ;  /* 0x00000026ff00cc0b */ /* 0x008fe2000bfa2000 */
[----:B------:R-:W-:Y:S01]  /*5b30*/  @!UPT UIADD3 URZ, UPT, UPT, URZ, URZ, URZ ;  /* 0x000000fffffff290 */ /* 0x000fe2000fffe0ff */
[----:B------:R-:W-:Y:S11]  /*5b40*/  @!P4 BRA `(.L_x_114) ;  /* 0x000000000014c947 */ /* 0x000ff60003800000 */
[----:B------:R-:W-:Y:S02]  /*5b50*/  LOP3.LUT P0, RZ, R40, 0xff, RZ, 0xc0, !PT ;  /* 0x000000ff28ff7812 */ /* 0x000fe4000780c0ff */
[----:B------:R-:W-:Y:S04]  /*5b60*/  PLOP3.LUT P5, PT, PT, PT, UP0, 0x80, 0x8 ;  /* 0x000000000008781c */ /* 0x000fe80003faf008 */
[----:B------:R-:W-:Y:S07]  /*5b70*/  PLOP3.LUT P5, PT, P5, PT, PT, 0x8, 0x80 ;  /* 0x000000000080781c */ /* 0x000fee0002fae170 */
[----:B------:R-:W-:Y:S11]  /*5b80*/  @P0 FSETP.EQ.AND P5, PT, RZ, UR38, PT ;  /* 0x00000026ff000c0b */ /* 0x000ff6000bfa2000 */
[----:B------:R-:W-:Y:S02]  /*5b90*/  @!UPT UIADD3 URZ, UPT, UPT, URZ, URZ, URZ ;  /* 0x000000fffffff290 */ /* 0x000fe4000fffe0ff */
.L_x_114:
[----:B------:R-:W3:Y:S01]  /*5ba0*/  SYNCS.PHASECHK.TRANS64.TRYWAIT P4, [UR6+0x2c8], R28 ;  /* 0x0002c81cff0075a7 */ /* 0x000ee20008081106 */
[----:B------:R-:W-:Y:S01]  /*5bb0*/  @P3 SHF.R.U32.HI R30, RZ, 0x10, R21 ;  /* 0x00000010ff1e3819 */ /* 0x000fe20000011615 */
[----:B------:R-:W-:Y:S01]  /*5bc0*/  VIADD R32, R32, 0x1 ;  /* 0x0000000120207836 */ /* 0x000fe20000000000 */
[----:B------:R-:W5:Y:S08]  /*5bd0*/  LDC.64 R16, c[0x0][0xb10] ;  /* 0x0002c400ff107b82 */ /* 0x000f700000000a00 */
[----:B------:R-:W1:Y:S08]  /*5be0*/  LDC.64 R14, c[0x0][0xb18] ;  /* 0x0002c600ff0e7b82 */ /* 0x000e700000000a00 */
[----:B------:R-:W2:Y:S08]  /*5bf0*/  @!P1 LDC R0, c[0x0][0xb20] ;  /* 0x0002c800ff009b82 */ /* 0x000eb00000000800 */
[----:B------:R-:W4:Y:S01]  /*5c00*/  @!P1 LDC R3, c[0x0][0xb0c] ;  /* 0x0002c300ff039b82 */ /* 0x000f220000000800 */
[----:B-----5:R-:W-:Y:S05]  /*5c10*/  @!P1 IMAD.HI.U32 R12, R13, R16, RZ ;  /* 0x000000100d0c9227 */ /* 0x020fea00078e00ff */
[----:B------:R-:W-:Y:S01]  /*5c20*/  @!P1 SHF.R.U32.HI R12, RZ, R17, R12 ;  /* 0x00000011ff0c9219 */ /* 0x000fe2000001160c */
[----:B-1----:R-:W-:Y:S01]  /*5c30*/  @!P1 IMAD.HI.U32 R9, R10, R15, RZ ;  /* 0x0000000f0a099227 */ /* 0x002fe200078e00ff */
[----:B------:R-:W-:Y:S04]  /*5c40*/  @!P1 ISETP.NE.AND P0, PT, R14, 0x1, PT ;  /* 0x000000010e00980c */ /* 0x000fe80003f05270 */
[----:B--2---:R-:W-:Y:S02]  /*5c50*/  @!P1 SHF.R.U32.HI R9, RZ, R0, R9 ;  /* 0x00000000ff099219 */ /* 0x004fe40000011609 */
[----:B----4-:R-:W-:Y:S02]  /*5c60*/  @!P1 ISETP.NE.AND P2, PT, R3, 0x1, PT ;  /* 0x000000010300980c */ /* 0x010fe40003f45270 */
[----:B------:R-:W-:Y:S02]  /*5c70*/  @!P1 SEL R9, R10, R9, !P0 ;  /* 0x000000090a099207 */ /* 0x000fe40004000000 */
[----:B------:R-:W-:Y:S02]  /*5c80*/  ELECT P0, URZ, PT ;  /* 0x0000000000ff782f */ /* 0x000fe40003800000 */
[----:B------:R-:W-:Y:S05]  /*5c90*/  @!P1 SEL R12, R13, R12, !P2 ;  /* 0x0000000c0d0c9207 */ /* 0x000fea0005000000 */
[----:B------:R-:W-:Y:S02]  /*5ca0*/  @!P1 IMAD.IADD R0, R9, 0x1, -R12 ;  /* 0x0000000109009824 */ /* 0x000fe400078e0a0c */
[----:B------:R-:W-:Y:S02]  /*5cb0*/  @!P1 IMAD.IADD R9, R12, 0x1, -R9 ;  /* 0x000000010c099824 */ /* 0x000fe400078e0a09 */
[----:B------:R-:W-:Y:S02]  /*5cc0*/  @!P1 IMAD R13, R0, R3, R13 ;  /* 0x00000003000d9224 */ /* 0x000fe400078e020d */
[----:B------:R-:W-:Y:S01]  /*5cd0*/  @!P1 IMAD R10, R9, R14, R10 ;  /* 0x0000000e090a9224 */ /* 0x000fe200078e020a */
[----:B---3--:R-:W-:Y:S06]  /*5ce0*/  @!P4 BRA `(.L_x_115) ;  /* 0x0000002c000cc947 */ /* 0x008fec0003800000 */
.L_x_241:
[----:B------:R-:W-:Y:S01]  /*5cf0*/  PLOP3.LUT P5, PT, P5, P0, PT, 0xf2, 0x2f ;  /* 0x00000000002f781c */ /* 0x000fe20002fa1e72 */
[----:B------:R-:W-:Y:S01]  /*5d00*/  UMOV UR14, 0x0 ;  /* 0x00000000000e7882 */ /* 0x000fe20000000000 */
[----:B------:R-:W-:Y:S01]  /*5d10*/  LOP3.LUT R33, R33, 0x1, RZ, 0x3c, !PT ;  /* 0x0000000121217812 */ /* 0x000fe200078e3cff */
[----:B------:R-:W-:Y:S01]  /*5d20*/  UMOV UR15, 0x10000000 ;  /* 0x10000000000f7882 */ /* 0x000fe20000000000 */
[----:B------:R-:W-:Y:S01]  /*5d30*/  UMOV UR12, UR36 ;  /* 0x00000024000c7c82 */ /* 0x000fe20008000000 */
[----:B------:R-:W-:Y:S08]  /*5d40*/  @P3 R2UR UR36, R30 ;  /* 0x000000001e2432ca */ /* 0x000ff000000e0000 */
[----:B-1----:R-:W-:Y:S01]  /*5d50*/  @!P5 IADD3 R3, P0, PT, R34, 0x580, RZ ;  /* 0x000005802203d810 */ /* 0x002fe20007f1e0ff */
[----:B------:R-:W-:Y:S01]  /*5d60*/  @!P5 IMAD.SHL.U32 R39, R39, 0x10, RZ ;  /* 0x000000102727d824 */ /* 0x000fe200078e00ff */
[----:B------:R-:W-:Y:S01]  /*5d70*/  VOTEU.ALL UP1, P5 ;  /* 0x0000000000ff7886 */ /* 0x000fe20002820000 */
[----:B------:R-:W-:Y:S01]  /*5d80*/  @!P5 IMAD.SHL.U32 R41, R41, 0x40, RZ ;  /* 0x000000402929d824 */ /* 0x000fe200078e00ff */
[----:B------:R-:W-:Y:S01]  /*5d90*/  @!P5 R2UR UR8, R3 ;  /* 0x000000000308d2ca */ /* 0x000fe200000e0000 */
[----:B------:R-:W-:Y:S01]  /*5da0*/  @!P5 IMAD.X R0, RZ, RZ, R35, P0 ;  /* 0x000000ffff00d224 */ /* 0x000fe200000e0623 */
[----:B------:R-:W-:Y:S01]  /*5db0*/  @!P5 R2UR UR10, R39 ;  /* 0x00000000270ad2ca */ /* 0x000fe200000e0000 */
[----:B------:R-:W-:Y:S01]  /*5dc0*/  @!UP1 UIADD3 UR9, UPT, UPT, UR6, 0x2c0, URZ ;  /* 0x000002c006099890 */ /* 0x000fe2000fffe0ff */
[----:B------:R-:W-:Y:S01]  /*5dd0*/  @!P5 R2UR UR11, R41 ;  /* 0x00000000290bd2ca */ /* 0x000fe200000e0000 */
[----:B------:R-:W-:Y:S01]  /*5de0*/  IMAD.IADD R39, R10, 0x1, R29 ;  /* 0x000000010a277824 */ /* 0x000fe200078e021d */
[----:B------:R-:W-:Y:S01]  /*5df0*/  @!P5 R2UR UR7, R0 ;  /* 0x000000000007d2ca */ /* 0x000fe200000e0000 */
[----:B------:R-:W-:Y:S01]  /*5e00*/  IMAD.IADD R41, R13, 0x1, R38 ;  /* 0x000000010d297824 */ /* 0x000fe200078e0226 */
[C---:B------:R-:W-:Y:S04]  /*5e10*/  ISETP.NE.AND P0, PT, R32.reuse, 0x2, PT ;  /* 0x000000022000780c */ /* 0x040fe80003f05270 */
[----:B------:R-:W-:Y:S01]  /*5e20*/  SEL R0, RZ, 0x1, P0 ;  /* 0x00000001ff007807 */ /* 0x000fe20000000000 */
[----:B------:R-:W-:Y:S01]  /*5e30*/  IMAD.U32 R14, RZ, RZ, UR8 ;  /* 0x00000008ff0e7e24 */ /* 0x000fe2000f8e00ff */
[----:B------:R-:W-:Y:S01]  /*5e40*/  @!UP1 UIADD3 UR8, UPT, UPT, UR6, 0x400, URZ ;  /* 0x0000040006089890 */ /* 0x000fe2000fffe0ff */
[----:B------:R-:W-:Y:S01]  /*5e50*/  SEL R32, R32, RZ, P0 ;  /* 0x000000ff20207207 */ /* 0x000fe20000000000 */
[----:B------:R-:W-:Y:S01]  /*5e60*/  VOTEU.ALL UP1, P5 ;  /* 0x0000000000ff7886 */ /* 0x000fe20002820000 */
[----:B------:R-:W-:Y:S02]  /*5e70*/  LOP3.LUT R31, R31, R0, RZ, 0x3c, !PT ;  /* 0x000000001f1f7212 */ /* 0x000fe400078e3cff */
[----:B------:R-:W-:Y:S01]  /*5e80*/  IMAD.U32 R15, RZ, RZ, UR7 ;  /* 0x00000007ff0f7e24 */ /* 0x000fe2000f8e00ff */
[----:B------:R-:W-:Y:S04]  /*5e90*/  @!P5 R2UR UR16, R14 ;  /* 0x000000000e10d2ca */ /* 0x000fe800000e0000 */
[----:B------:R-:W-:Y:S11]  /*5ea0*/  @!P5 R2UR UR17, R15 ;  /* 0x000000000f11d2ca */ /* 0x000ff600000e0000 */
[----:B------:R-:W-:Y:S02]  /*5eb0*/  @!UPT UIADD3 URZ, UPT, UPT, URZ, URZ, URZ ;  /* 0x000000fffffff290 */ /* 0x000fe4000fffe0ff */
[----:B------:R3:W-:Y:S01]  /*5ec0*/  @!UP1 UTMALDG.3D [UR8], [UR16], desc[UR14] ;  /* 0x00000e08100095b4 */ /* 0x0007e20008011000 */
[----:B------:R3:W-:Y:S01]  /*5ed0*/  @!P5 SYNCS.ARRIVE.TRANS64.RED.A0TR RZ, [UR6+0x2c0], R27 ;  /* 0x0002c01bffffd9a7 */ /* 0x0007e20008300406 */
[----:B------:R-:W-:Y:S01]  /*5ee0*/  UPLOP3.LUT UP1, UPT, UPT, UPT, UPT, 0x80, 0x8 ;  /* 0x000000000008789c */ /* 0x000fe20003f2f070 */
[----:B------:R-:W-:Y:S01]  /*5ef0*/  SYNCS.ARRIVE.TRANS64.RED.A1T0 RZ, [UR39], RZ ;  /* 0x000000ffffff79a7 */ /* 0x000fe20008100427 */
[----:B------:R-:W-:Y:S09]  /*5f00*/  @P3 BRA `(.L_x_116) ;  /* 0xfffffff400b43947 */ /* 0x000ff2000383ffff */
[----:B------:R-:W-:Y:S07]  /*5f10*/  MOV R0, UR6 ;  /* 0x0000000600007c02 */ /* 0x000fee0008000f00 */
.L_x_117:
[----:B-1----:R-:W-:-:S04]  /*5f20*/  SHF.L.U32 R3, R33, 0x1f, RZ ;  /* 0x0000001f21037819 */ /* 0x002fc800000006ff */
[----:B------:R1:W2:Y:S03]  /*5f30*/  SYNCS.PHASECHK.TRANS64.TRYWAIT P0, [R0+URZ+0x2c8], R3 ;  /* 0x0002c803000075a7 */ /* 0x0002a600080011ff */
[----:B--2---:R-:W-:Y:S05]  /*5f40*/  @!P0 NANOSLEEP.SYNCS 0x989680 ;  /* 0x009896800000895d */ /* 0x004fea0003900000 */
[----:B------:R-:W2:Y:S02]  /*5f50*/  @!P0 SYNCS.PHASECHK.TRANS64 P0, [R0+URZ+0x2c8], R3 ;  /* 0x0002c803000085a7 */ /* 0x000ea400080010ff */
[----:B--23--:R-:W-:Y:S05]  /*5f60*/  @P0 EXIT ;  /* 0x000000000000094d */ /* 0x00cfea0003800000 */
[----:B------:R-:W-:Y:S05]  /*5f70*/  BRA `(.L_x_117) ;  /* 0xfffffffc00e87947 */ /* 0x000fea000383ffff */
.L_x_108:
[----:B------:R-:W-:-:S06]  /*5f80*/  UISETP.GE.AND UP1, UPT, UR8, 0x4, UPT ;  /* 0x000000040800788c */ /* 0x000fcc000bf26270 */
[----:B------:R-:W-:-:S13]  /*5f90*/  PLOP3.LUT P0, PT, PT, PT, UP1, 0x80, 0x8 ;  /* 0x000000000008781c */ /* 0x000fda0003f0f018 */
[----:B------:R-:W-:Y:S05]  /*5fa0*/  @!P0 EXIT ;  /* 0x000000000000894d */ /* 0x000fea0003800000 */
[----:B------:R-:W-:Y:S01]  /*5fb0*/  BAR.SYNC.DEFER_BLOCKING 0x6, 0xa0 ;  /* 0x0182800000007b1d */ /* 0x000fe20000010000 */
[--C-:B------:R-:W-:Y:S01]  /*5fc0*/  SHF.R.U32.HI R4, RZ, 0x4, R51.reuse ;  /* 0x00000004ff047819 */ /* 0x100fe20000011633 */
[C---:B------:R-:W-:Y:S01]  /*5fd0*/  IMAD.SHL.U32 R0, R51.reuse, 0x10, RZ ;  /* 0x0000001033007824 */ /* 0x040fe200078e00ff */
[----:B------:R-:W-:Y:S01]  /*5fe0*/  CS2R R48, SRZ ;  /* 0x0000000000307805 */ /* 0x000fe2000001ff00 */
[----:B------:R-:W-:Y:S01]  /*5ff0*/  IMAD.U32 R26, R51, 0x10000, RZ ;  /* 0x00010000331a7824 */ /* 0x000fe200078e00ff */
[----:B------:R-:W-:Y:S01]  /*6000*/  LOP3.LUT R4, R4, 0x1, RZ, 0xc0, !PT ;  /* 0x0000000104047812 */ /* 0x000fe200078ec0ff */
[----:B------:R-:W-:Y:S02]  /*6010*/  UMOV UR46, 0x400 ;  /* 0x00000400002e7882 */ /* 0x000fe40000000000 */
[----:B------:R-:W1:Y:S01]  /*6020*/  LDC R43, c[0x0][0x370] ;  /* 0x0000dc00ff2b7b82 */ /* 0x000e620000000800 */
[----:B------:R-:W-:Y:S01]  /*6030*/  ULEA UR46, UR39, UR46, 0x18 ;  /* 0x0000002e272e7291 */ /* 0x000fe2000f8ec0ff */
[----:B------:R-:W-:Y:S01]  /*6040*/  LOP3.LUT R0, R0, 0xf0, RZ, 0xc0, !PT ;  /* 0x000000f000007812 */ /* 0x000fe200078ec0ff */
[----:B------:R-:W-:Y:S01]  /*6050*/  IMAD.MOV.U32 R50, RZ, RZ, RZ ;  /* 0x000000ffff327224 */ /* 0x000fe200078e00ff */
[----:B------:R-:W-:Y:S01]  /*6060*/  LOP3.LUT R45, R4, 0x60, R51, 0xf8, !PT ;  /* 0x00000060042d7812 */ /* 0x000fe200078ef833 */
[----:B------:R-:W-:Y:S01]  /*6070*/  IMAD.MOV.U32 R53, RZ, RZ, RZ ;  /* 0x000000ffff357224 */ /* 0x000fe200078e00ff */
[----:B------:R-:W-:Y:S01]  /*6080*/  LOP3.LUT R26, R26, 0x600000, RZ, 0xc0, !PT ;  /* 0x006000001a1a7812 */ /* 0x000fe200078ec0ff */
[----:B------:R-:W2:Y:S01]  /*6090*/  LDCU.64 UR48, c[0x0][0x348] ;  /* 0x00006900ff3077ac */ /* 0x000ea20008000a00 */
[----:B------:R-:W4:Y:S01]  /*60a0*/  LDC R24, c[0x0][0xb0c] ;  /* 0x0002c300ff187b82 */ /* 0x000f220000000800 */
[----:B------:R-:W-:Y:S01]  /*60b0*/  IMAD R45, R45, 0x8, R0 ;  /* 0x000000082d2d7824 */ /* 0x000fe200078e0200 */
[----:B------:R-:W-:Y:S01]  /*60c0*/  LOP3.LUT R51, R51, 0x60, RZ, 0xc0, !PT ;  /* 0x0000006033337812 */ /* 0x000fe200078ec0ff */
[----:B------:R-:W1:Y:S01]  /*60d0*/  LDCU.64 UR40, c[0x0][0x888] ;  /* 0x00011100ff2877ac */ /* 0x000e620008000a00 */
[----:B------:R-:W1:Y:S04]  /*60e0*/  LDCU.64 UR42, c[0x0][0x890] ;  /* 0x00011200ff2a77ac */ /* 0x000e680008000a00 */
[----:B------:R-:W1:Y:S01]  /*60f0*/  LDC R42, c[0x0][0xb20] ;  /* 0x0002c800ff2a7b82 */ /* 0x000e620000000800 */
[----:B------:R-:W3:Y:S01]  /*6100*/  LDS R3, [UR46+0x390] ;  /* 0x0003902eff037984 */ /* 0x000ee20008000800 */
[----:B------:R-:W-:-:S06]  /*6110*/  UMOV UR37, URZ ;  /* 0x000000ff00257c82 */ /* 0x000fcc0008000000 */
[----:B------:R-:W1:Y:S08]  /*6120*/  LDC R22, c[0x0][0xb30] ;  /* 0x0002cc00ff167b82 */ /* 0x000e700000000800 */
[----:B------:R-:W1:Y:S08]  /*6130*/  LDC.64 R36, c[0x0][0xb10] ;  /* 0x0002c400ff247b82 */ /* 0x000e700000000a00 */
[----:B------:R-:W1:Y:S08]  /*6140*/  LDC.64 R18, c[0x0][0xb18] ;  /* 0x0002c600ff127b82 */ /* 0x000e700000000a00 */
[----:B------:R-:W1:Y:S08]  /*6150*/  LDC.64 R16, c[0x0][0xb28] ;  /* 0x0002ca00ff107b82 */ /* 0x000e700000000a00 */
[----:B------:R-:W1:Y:S01]  /*6160*/  LDC.64 R34, c[0x0][0x8b0] ;  /* 0x00022c00ff227b82 */ /* 0x000e620000000a00 */
[----:B---3--:R-:W-:-:S07]  /*6170*/  IMAD.IADD R26, R3, 0x1, R26 ;  /* 0x00000001031a7824 */ /* 0x008fce00078e021a */
[----:B------:R-:W3:Y:S08]  /*6180*/  LDC.64 R32, c[0x0][0x8a8] ;  /* 0x00022a00ff207b82 */ /* 0x000ef00000000a00 */
[----:B--2-4-:R-:W1:Y:S02]  /*6190*/  LDC R44, c[0x0][0x374] ;  /* 0x0000dd00ff2c7b82 */ /* 0x014e640000000800 */
.L_x_130:
[----:B------:R-:W-:Y:S02]  /*61a0*/  LEA R0, R53, UR46, 0x3 ;  /* 0x0000002e35007c11 */ /* 0x000fe4000f8e18ff */
[----:B------:R-:W-:Y:S02]  /*61b0*/  SHF.L.U32 R3, R49, 0x1f, RZ ;  /* 0x0000001f31037819 */ /* 0x000fe400000006ff */
[----:B-1----:R-:W-:Y:S02]  /*61c0*/  LEA R12, R53, UR46, 0x4 ;  /* 0x0000002e350c7c11 */ /* 0x002fe4000f8e20ff */
[----:B--2---:R-:W2:Y:S02]  /*61d0*/  SYNCS.PHASECHK.TRANS64.TRYWAIT P0, [R0+URZ+0x2e0], R3 ;  /* 0x0002e003000075a7 */ /* 0x004ea400080011ff */
[----:B--2---:R-:W-:Y:S05]  /*61e0*/  @!P0 BRA `(.L_x_118) ;  /* 0x0000002400e48947 */ /* 0x004fea0003800000 */
.L_x_242:
[----:B------:R-:W-:Y:S01]  /*61f0*/  ISETP.GE.AND P0, PT, R2, 0x1, PT ;  /* 0x000000010200780c */ /* 0x000fe20003f06270 */
[----:B------:R-:W4:Y:S01]  /*6200*/  LDS.128 R12, [R12+0x370] ;  /* 0x000370000c0c7984 */ /* 0x000f220000000c00 */
[----:B--2---:R-:W-:Y:S01]  /*6210*/  VIADD R0, R0, 0x2f0 ;  /* 0x000002f000007836 */ /* 0x004fe20000000000 */
[----:B------:R-:W-:Y:S01]  /*6220*/  @!PT LDS RZ, [RZ] ;  /* 0x00000000fffff984 */ /* 0x000fe20000000800 */
[----:B------:R-:W-:Y:S01]  /*6230*/  @!PT LDS RZ, [RZ] ;  /* 0x00000000fffff984 */ /* 0x000fe20000000800 */
[----:B------:R-:W-:Y:S01]  /*6240*/  @!PT LDS RZ, [RZ] ;  /* 0x00000000fffff984 */ /* 0x000fe20000000800 */
[----:B------:R-:W-:Y:S01]  /*6250*/  @!PT LDS RZ, [RZ] ;  /* 0x00000000fffff984 */ /* 0x000fe20000000800 */
[----:B------:R2:W-:Y:S06]  /*6260*/  MEMBAR.ALL.CTA ;  /* 0x0000000000007992 */ /* 0x0005ec0000008000 */
[----:B--2---:R-:W2:Y:S01]  /*6270*/  FENCE.VIEW.ASYNC.S ;  /* 0x00000000000073c6 */ /* 0x004ea20000000000 */
[----:B------:R-:W-:Y:S04]  /*6280*/  PRMT R0, RZ, 0x654, R0 ;  /* 0x00000654ff007816 */ /* 0x000fe80000000000 */
[----:B--2---:R2:W-:Y:S01]  /*6290*/  SYNCS.ARRIVE.TRANS64.RED.A1T0 RZ, [R0+URZ], RZ ;  /* 0x000000ff00ff79a7 */ /* 0x0045e200081004ff */
[----:B----4-:R-:W-:Y:S04]  /*62a0*/  LOP3.LUT P6, RZ, R14, 0x1, RZ, 0xc0, !PT ;  /* 0x000000010eff7812 */ /* 0x010fe800078cc0ff */
[----:B------:R-:W-:Y:S09]  /*62b0*/  P2R R52, PR, RZ, 0x40 ;  /* 0x00000040ff347803 */ /* 0x000ff20000000000 */
[----:B------:R-:W-:Y:S02]  /*62c0*/  @P6 MOV R25, R12 ;  /* 0x0000000c00196202 */ /* 0x000fe40000000f00 */
[----:B------:R-:W-:Y:S01]  /*62d0*/  @P6 LOP3.LUT R23, R13, 0xffff, RZ, 0xc0, !PT ;  /* 0x0000ffff0d176812 */ /* 0x000fe200078ec0ff */
[----:B--2---:R-:W-:Y:S06]  /*62e0*/  @!P0 BRA `(.L_x_119) ;  /* 0x0000000000a48947 */ /* 0x004fec0003800000 */
[----:B-1----:R-:W-:Y:S01]  /*62f0*/  IMAD.HI.U32 R11, R44, R19, RZ ;  /* 0x000000132c0b7227 */ /* 0x002fe200078e00ff */
[----:B------:R-:W-:Y:S02]  /*6300*/  ISETP.NE.AND P0, PT, R18, 0x1, PT ;  /* 0x000000011200780c */ /* 0x000fe40003f05270 */
[----:B------:R-:W-:Y:S01]  /*6310*/  ISETP.NE.AND P1, PT, R2, 0x1, PT ;  /* 0x000000010200780c */ /* 0x000fe20003f25270 */
[----:B------:R-:W-:Y:S01]  /*6320*/  IMAD.HI.U32 R10, R43, R36, RZ ;  /* 0x000000242b0a7227 */ /* 0x000fe200078e00ff */
[----:B------:R-:W-:Y:S02]  /*6330*/  SHF.R.U32.HI R11, RZ, R42, R11 ;  /* 0x0000002aff0b7219 */ /* 0x000fe4000001160b */
[----:B------:R-:W-:Y:S01]  /*6340*/  ISETP.NE.AND P2, PT, R24, 0x1, PT ;  /* 0x000000011800780c */ /* 0x000fe20003f45270 */
[----:B------:R-:W-:Y:S01]  /*6350*/  IMAD.HI.U32 R28, R25, R36, RZ ;  /* 0x00000024191c7227 */ /* 0x000fe200078e00ff */
[----:B------:R-:W-:Y:S02]  /*6360*/  SHF.R.U32.HI R10, RZ, R37, R10 ;  /* 0x00000025ff0a7219 */ /* 0x000fe4000001160a */
[----:B------:R-:W-:Y:S01]  /*6370*/  SEL R3, R44, R11, !P0 ;  /* 0x0000000b2c037207 */ /* 0x000fe20004000000 */
[----:B------:R-:W-:Y:S01]  /*6380*/  IMAD.HI.U32 R11, R23, R19, RZ ;  /* 0x00000013170b7227 */ /* 0x000fe200078e00ff */
[----:B------:R-:W-:Y:S02]  /*6390*/  SEL R7, R43, R10, !P2 ;  /* 0x0000000a2b077207 */ /* 0x000fe40005000000 */
[----:B------:R-:W-:Y:S01]  /*63a0*/  SHF.R.U32.HI R28, RZ, R37, R28 ;  /* 0x00000025ff1c7219 */ /* 0x000fe2000001161c */
[-C--:B------:R-:W-:Y:S04]  /*63b0*/  IMAD.HI.U32 R10, R3, R16.reuse, RZ ;  /* 0x00000010030a7227 */ /* 0x080fe800078e00ff */
[----:B------:R-:W-:Y:S01]  /*63c0*/  IMAD.HI.U32 R20, R7, R16, RZ ;  /* 0x0000001007147227 */ /* 0x000fe200078e00ff */
[-C--:B------:R-:W-:Y:S02]  /*63d0*/  @P1 SHF.R.U32.HI R3, RZ, R17.reuse, R10 ;  /* 0x00000011ff031219 */ /* 0x080fe4000001160a */
[----:B------:R-:W-:Y:S02]  /*63e0*/  SHF.R.U32.HI R10, RZ, R42, R11 ;  /* 0x0000002aff0a7219 */ /* 0x000fe4000001160b */
[----:B------:R-:W-:Y:S01]  /*63f0*/  @P1 SHF.R.U32.HI R7, RZ, R17, R20 ;  /* 0x00000011ff071219 */ /* 0x000fe20000011614 */
[C---:B------:R-:W-:Y:S01]  /*6400*/  IMAD R4, R2.reuse, R3, RZ ;  /* 0x0000000302047224 */ /* 0x040fe200078e02ff */
[----:B------:R-:W-:Y:S02]  /*6410*/  SEL R5, R23, R10, !P0 ;  /* 0x0000000a17057207 */ /* 0x000fe40004000000 */
[----:B------:R-:W-:Y:S01]  /*6420*/  SEL R3, R25, R28, !P2 ;  /* 0x0000001c19037207 */ /* 0x000fe20005000000 */
[----:B------:R-:W-:Y:S01]  /*6430*/  IMAD R6, R2, R7, RZ ;  /* 0x0000000702067224 */ /* 0x000fe200078e02ff */
[C---:B------:R-:W-:Y:S01]  /*6440*/  ISETP.GE.AND P0, PT, R5.reuse, R4, PT ;  /* 0x000000040500720c */ /* 0x040fe20003f06270 */
[----:B------:R-:W-:Y:S03]  /*6450*/  IMAD.HI.U32 R8, R5, R16, RZ ;  /* 0x0000001005087227 */ /* 0x000fe600078e00ff */
[----:B------:R-:W-:Y:S01]  /*6460*/  ISETP.GE.OR P0, PT, R3, R6, P0 ;  /* 0x000000060300720c */ /* 0x000fe20000706670 */
[----:B------:R-:W-:Y:S01]  /*6470*/  IMAD.MOV R6, RZ, RZ, -R3 ;  /* 0x000000ffff067224 */ /* 0x000fe200078e0a03 */
[-C--:B------:R-:W-:Y:S03]  /*6480*/  SHF.R.U32.HI R8, RZ, R17.reuse, R8 ;  /* 0x00000011ff087219 */ /* 0x080fe60000011608 */
[----:B------:R-:W-:Y:S01]  /*6490*/  IMAD R25, R24, R6, R25 ;  /* 0x0000000618197224 */ /* 0x000fe200078e0219 */
[----:B------:R-:W-:Y:S05]  /*64a0*/  SEL R9, R5, R8, !P1 ;  /* 0x0000000805097207 */ /* 0x000fea0004800000 */
[----:B------:R-:W-:Y:S02]  /*64b0*/  IMAD.MOV R8, RZ, RZ, -R9 ;  /* 0x000000ffff087224 */ /* 0x000fe400078e0a09 */
[C---:B------:R-:W-:Y:S04]  /*64c0*/  @!P0 IMAD.HI.U32 R4, R3.reuse, R16, RZ ;  /* 0x0000001003048227 */ /* 0x040fe800078e00ff */
[----:B------:R-:W-:Y:S01]  /*64d0*/  IMAD R8, R2, R8, R5 ;  /* 0x0000000802087224 */ /* 0x000fe200078e0205 */
[----:B------:R-:W-:Y:S04]  /*64e0*/  @!P0 SHF.R.U32.HI R4, RZ, R17, R4 ;  /* 0x00000011ff048219 */ /* 0x000fe80000011604 */
[----:B------:R-:W-:Y:S02]  /*64f0*/  @!P0 SEL R0, R3, R4, !P1 ;  /* 0x0000000403008207 */ /* 0x000fe40004800000 */
[----:B------:R-:W-:Y:S02]  /*6500*/  IADD3 R4, PT, PT, -R5, RZ, RZ ;  /* 0x000000ff05047210 */ /* 0x000fe40007ffe1ff */
[----:B------:R-:W-:Y:S01]  /*6510*/  @!P0 IADD3 R9, PT, PT, R9, -R0, RZ ;  /* 0x8000000009098210 */ /* 0x000fe20007ffe0ff */
[----:B------:R-:W-:Y:S02]  /*6520*/  @!P0 IMAD R0, R7, R8, R0 ;  /* 0x0000000807008224 */ /* 0x000fe400078e0200 */
[----:B------:R-:W-:Y:S02]  /*6530*/  IMAD R23, R18, R4, R23 ;  /* 0x0000000412177224 */ /* 0x000fe400078e0217 */
[----:B------:R-:W-:Y:S02]  /*6540*/  @!P0 IMAD R5, R9, R2, R3 ;  /* 0x0000000209058224 */ /* 0x000fe400078e0203 */
[----:B------:R-:W-:Y:S04]  /*6550*/  @!P0 IMAD.MOV.U32 R3, RZ, RZ, R0 ;  /* 0x000000ffff038224 */ /* 0x000fe800078e0000 */
[----:B------:R-:W-:Y:S02]  /*6560*/  IMAD R25, R3, R24, R25 ;  /* 0x0000001803197224 */ /* 0x000fe400078e0219 */
[----:B------:R-:W-:Y:S07]  /*6570*/  IMAD R23, R5, R18, R23 ;  /* 0x0000001205177224 */ /* 0x000fee00078e0217 */
.L_x_119:
[----:B------:R-:W-:Y:S01]  /*6580*/  ULEA.HI UR5, UR37, UR37, URZ, 0x1 ;  /* 0x0000002525057291 */ /* 0x000fe2000f8f08ff */
[----:B-1----:R-:W-:Y:S01]  /*6590*/  ISETP.NE.U32.AND P1, PT, R34, RZ, PT ;  /* 0x000000ff2200720c */ /* 0x002fe20003f25070 */
[----:B------:R-:W-:Y:S02]  /*65a0*/  UISETP.NE.U32.AND UP3, UPT, UR42, URZ, UPT ;  /* 0x000000ff2a00728c */ /* 0x000fe4000bf65070 */
[----:B------:R-:W-:Y:S01]  /*65b0*/  USHF.L.U32 UR4, UR5, 0x3, URZ ;  /* 0x0000000305047899 */ /* 0x000fe200080006ff */
[----:B------:R-:W-:Y:S01]  /*65c0*/  ISETP.NE.AND.EX P1, PT, R35, RZ, PT, P1 ;  /* 0x000000ff2300720c */ /* 0x000fe20003f25310 */
[----:B------:R-:W-:Y:S02]  /*65d0*/  UISETP.NE.AND.EX UP3, UPT, UR43, URZ, UPT, UP3 ;  /* 0x000000ff2b00728c */ /* 0x000fe4000bf65330 */
[----:B------:R-:W-:Y:S02]  /*65e0*/  ULOP3.LUT UR5, UR5, 0xffe, URZ, 0xc0, !UPT ;  /* 0x00000ffe05057892 */ /* 0x000fe4000f8ec0ff */
[----:B------:R-:W-:Y:S02]  /*65f0*/  UISETP.NE.AND UP0, UPT, UR47, URZ, UPT ;  /* 0x000000ff2f00728c */ /* 0x000fe4000bf05270 */
[----:B------:R-:W-:Y:S02]  /*6600*/  ULOP3.LUT UR4, UR4, 0xfffffff0, URZ, 0xc0, !UPT ;  /* 0xfffffff004047892 */ /* 0x000fe4000f8ec0ff */
[----:B------:R-:W-:Y:S02]  /*6610*/  UIADD3 UR5, UPT, UPT, -UR5, UR37, URZ ;  /* 0x0000002505057290 */ /* 0x000fe4000fffe1ff */
[----:B------:R-:W-:Y:S02]  /*6620*/  PLOP3.LUT P2, PT, PT, PT, UP0, 0x80, 0x8 ;  /* 0x000000000008781c */ /* 0x000fe40003f4f008 */
[----:B------:R-:W-:Y:S02]  /*6630*/  VIADD R3, R26, UR4 ;  /* 0x000000041a037c36 */ /* 0x000fe40008000000 */
[----:B------:R-:W-:Y:S01]  /*6640*/  IMAD.U32 R0, RZ, RZ, UR5 ;  /* 0x00000005ff007e24 */ /* 0x000fe2000f8e00ff */
[----:B------:R-:W-:Y:S08]  /*6650*/  BRA.U !UP3, `(.L_x_120) ;  /* 0x000000010b387547 */ /* 0x000ff0000b800000 */
[----:B------:R-:W-:Y:S01]  /*6660*/  UISETP.NE.U32.AND UP0, UPT, UR40, URZ, UPT ;  /* 0x000000ff2800728c */ /* 0x000fe2000bf05070 */
[----:B------:R-:W-:Y:S03]  /*6670*/  HFMA2 R40, -RZ, RZ, 0, 5.9604644775390625e-08 ;  /* 0x00000001ff287431 */ /* 0x000fe600000001ff */
[----:B------:R-:W-:Y:S06]  /*6680*/  UISETP.NE.AND.EX UP0, UPT, UR41, URZ, UPT, UP0 ;  /* 0x000000ff2900728c */ /* 0x000fec000bf05300 */
[----:B------:R-:W-:Y:S05]  /*6690*/  PLOP3.LUT P0, PT, PT, PT, UP0, 0x80, 0x8 ;  /* 0x000000000008781c */ /* 0x000fea0003f0f008 */
[----:B------:R-:W1:Y:S01]  /*66a0*/  @UP0 LDCU.64 UR6, c[0x0][0x888] ;  /* 0x00011100ff0607ac */ /* 0x000e620008000a00 */
[----:B------:R-:W-:Y:S04]  /*66b0*/  @UP0 UIMAD UR4, UR36, UR42, URZ ;  /* 0x0000002a240402a4 */ /* 0x000fe8000f8e02ff */
[----:B-1----:R-:W-:Y:S06]  /*66c0*/  @UP0 UIMAD.WIDE UR6, UR4, 0x4, UR6 ;  /* 0x00000004040608a5 */ /* 0x002fec000f8e0206 */
[----:B------:R-:W-:Y:S02]  /*66d0*/  IMAD.U32 R6, RZ, RZ, UR6 ;  /* 0x00000006ff067e24 */ /* 0x000fe4000f8e00ff */
[----:B------:R-:W-:Y:S05]  /*66e0*/  IMAD.U32 R7, RZ, RZ, UR7 ;  /* 0x00000007ff077e24 */ /* 0x000fea000f8e00ff */
[----:B------:R-:W2:Y:S02]  /*66f0*/  @P0 LDG.E R4, desc[UR44][R6.64] ;  /* 0x0000002c06040981 */ /* 0x000ea4000c1e1900 */
[----:B--2---:R-:W-:Y:S01]  /*6700*/  @P0 R2UR UR38, R4 ;  /* 0x00000000042602ca */ /* 0x004fe200000e0000 */
[----:B------:R-:W-:Y:S05]  /*6710*/  IMAD.MOV.U32 R4, RZ, RZ, 0x1 ;  /* 0x00000001ff047424 */ /* 0x000fea00078e00ff */
[----:B------:R-:W-:Y:S08]  /*6720*/  @!P0 PRMT R40, R4, 0x7610, R40 ;  /* 0x0000761004288816 */ /* 0x000ff00000000028 */
[----:B------:R-:W1:Y:S02]  /*6730*/  @!UP0 LDCU UR38, c[0x0][0x880] ;  /* 0x00011000ff2687ac */ /* 0x000e640008000800 */
.L_x_120:
[----:B------:R-:W-:Y:S05]  /*6740*/  @!P1 BRA `(.L_x_121) ;  /* 0x0000000000209947 */ /* 0x000fea0003800000 */
[----:B---3--:R-:W-:Y:S04]  /*6750*/  ISETP.NE.U32.AND P0, PT, R32, RZ, PT ;  /* 0x000000ff2000720c */ /* 0x008fe80003f05070 */
[----:B------:R-:W-:Y:S11]  /*6760*/  ISETP.NE.AND.EX P0, PT, R33, RZ, PT, P0 ;  /* 0x000000ff2100720c */ /* 0x000ff60003f05300 */
[----:B------:R-:W-:Y:S02]  /*6770*/  @!UPT UIADD3 URZ, UPT, UPT, URZ, URZ, URZ ;  /* 0x000000fffffff290 */ /* 0x000fe4000fffe0ff */
[----:B------:R-:W2:Y:S01]  /*6780*/  @P0 LDC.64 R6, c[0x0][0x8a8] ;  /* 0x00022a00ff060b82 */ /* 0x000ea20000000a00 */
[----:B------:R-:W-:Y:S04]  /*6790*/  @P0 IMAD R4, R34, UR36, RZ ;  /* 0x0000002422040c24 */ /* 0x000fe8000f8e02ff */
[----:B--2---:R-:W-:Y:S05]  /*67a0*/  @P0 IMAD.WIDE R6, R4, 0x4, R6 ;  /* 0x0000000404060825 */ /* 0x004fea00078e0206 */
[----:B-----5:R2:W5:Y:S02]  /*67b0*/  @P0 LDG.E R27, desc[UR44][R6.64] ;  /* 0x0000002c061b0981 */ /* 0x020564000c1e1900 */
[----:B--2---:R-:W4:Y:S02]  /*67c0*/  @!P0 LDC R27, c[0x0][0x8a0] ;  /* 0x00022800ff1b8b82 */ /* 0x004f240000000800 */
.L_x_121:
[----:B------:R-:W2:Y:S01]  /*67d0*/  LDC.64 R6, c[0x0][0xb10] ;  /* 0x0002c400ff067b82 */ /* 0x000ea20000000a00 */
[----:B------:R-:W-:Y:S01]  /*67e0*/  UISETP.NE.AND UP4, UPT, UR47, URZ, UPT ;  /* 0x000000ff2f00728c */ /* 0x000fe2000bf85270 */
[----:B-1----:R-:W-:Y:S01]  /*67f0*/  @P2 FSETP.NEU.AND P1, PT, RZ, UR38, PT ;  /* 0x00000026ff002c0b */ /* 0x002fe2000bf2d000 */
[----:B------:R-:W-:Y:S01]  /*6800*/  UPLOP3.LUT UP0, UPT, UPT, UPT, UPT, 0x40, 0x4 ;  /* 0x000000000004789c */ /* 0x000fe20003f0e870 */
[----:B------:R-:W-:Y:S01]  /*6810*/  @P2 LOP3.LUT P0, RZ, R40, 0xff, RZ, 0xc0, !PT ;  /* 0x000000ff28ff2812 */ /* 0x000fe2000780c0ff */
[----:B------:R-:W-:Y:S03]  /*6820*/  ULEA UR50, UR37, UR46, 0x3 ;  /* 0x0000002e25327291 */ /* 0x000fe6000f8e18ff */
[----:B------:R-:W1:Y:S01]  /*6830*/  LDC.64 R8, c[0x0][0xb18] ;  /* 0x0002c600ff087b82 */ /* 0x000e620000000a00 */
[----:B------:R-:W-:Y:S01]  /*6840*/  SHF.L.U32 R10, R50, 0x1f, RZ ;  /* 0x0000001f320a7819 */ /* 0x000fe200000006ff */
[----:B------:R-:W-:Y:S01]  /*6850*/  IMAD R28, R0, 0x100000, R3 ;  /* 0x00100000001c7824 */ /* 0x000fe200078e0203 */
[----:B------:R-:W-:Y:S01]  /*6860*/  @P6 SHF.R.U32.HI R47, RZ, 0x10, R13 ;  /* 0x00000010ff2f6819 */ /* 0x000fe2000001160d */
[----:B------:R-:W-:Y:S01]  /*6870*/  VIADD R53, R53, 0x1 ;  /* 0x0000000135357836 */ /* 0x000fe20000000000 */
[----:B------:R-:W-:Y:S01]  /*6880*/  CS2R R30, SRZ ;  /* 0x00000000001e7805 */ /* 0x000fe2000001ff00 */
[----:B------:R-:W3:Y:S01]  /*6890*/  @UP4 LDCU.64 UR4, c[0x0][0x888] ;  /* 0x00011100ff0447ac */ /* 0x000ee20008000a00 */
[----:B------:R-:W-:Y:S01]  /*68a0*/  @UP4 UPLOP3.LUT UP0, UPT, UPT, UPT, UP3, 0x80, 0x8 ;  /* 0x000000000008489c */ /* 0x000fe20003f0f030 */
[----:B------:R-:W-:Y:S01]  /*68b0*/  @P2 VOTEU.ANY UP1, P1 ;  /* 0x0000000000ff2886 */ /* 0x000fe20000820100 */
[----:B---3--:R-:W-:Y:S02]  /*68c0*/  @UP4 UISETP.NE.U32.AND UP2, UPT, UR4, URZ, UPT ;  /* 0x000000ff0400428c */ /* 0x008fe4000bf45070 */
[----:B------:R-:W-:Y:S02]  /*68d0*/  @UP4 USEL UR4, URZ, 0xffffffff, UP1 ;  /* 0xffffffffff044887 */ /* 0x000fe40008800000 */
[----:B------:R-:W-:Y:S01]  /*68e0*/  @UP4 UISETP.NE.AND.EX UP2, UPT, UR5, URZ, UPT, UP2 ;  /* 0x000000ff0500428c */ /* 0x000fe2000bf45320 */
[----:B------:R-:W-:Y:S01]  /*68f0*/  @P2 VOTEU.ANY UP1, P0 ;  /* 0x0000000000ff2886 */ /* 0x000fe20000020100 */
[----:B------:R-:W-:Y:S02]  /*6900*/  ISETP.NE.AND P0, PT, R22, 0x1, PT ;  /* 0x000000011600780c */ /* 0x000fe40003f05270 */
[----:B------:R-:W-:Y:S04]  /*6910*/  @UP4 USEL UR5, URZ, 0xffffffff, UP2 ;  /* 0xffffffffff054887 */ /* 0x000fe80009000000 */
[----:B------:R-:W-:Y:S04]  /*6920*/  @UP0 USEL UR4, UR5, UR4, !UP1 ;  /* 0x0000000405040287 */ /* 0x000fe8000c800000 */
[----:B------:R-:W-:Y:S03]  /*6930*/  @UP4 ULOP3.LUT UR4, UR4, 0x1, URZ, 0xc0, !UPT ;  /* 0x0000000104044892 */ /* 0x000fe6000f8ec0ff */
[----:B------:R-:W3:Y:S01]  /*6940*/  @!P0 LDC R4, c[0x0][0xb20] ;  /* 0x0002c800ff048b82 */ /* 0x000ee20000000800 */
[----:B------:R-:W-:Y:S01]  /*6950*/  UISETP.NE.U32.OR UP0, UPT, UR4, 0x1, !UP4 ;  /* 0x000000010400788c */ /* 0x000fe2000e705470 */
[----:B--2---:R-:W-:Y:S01]  /*6960*/  @!P0 IMAD.HI.U32 R6, R25, R6, RZ ;  /* 0x0000000619068227 */ /* 0x004fe200078e00ff */
[----:B-1----:R-:W-:Y:S05]  /*6970*/  @!P0 ISETP.NE.AND P1, PT, R8, 0x1, PT ;  /* 0x000000010800880c */ /* 0x002fea0003f25270 */
[----:B------:R-:W1:Y:S01]  /*6980*/  @!P0 LDC R5, c[0x0][0xb0c] ;  /* 0x0002c300ff058b82 */ /* 0x000e620000000800 */
[----:B------:R-:W-:Y:S01]  /*6990*/  @!P0 IMAD.HI.U32 R9, R23, R9, RZ ;  /* 0x0000000917098227 */ /* 0x000fe200078e00ff */
[----:B------:R-:W-:Y:S02]  /*69a0*/  PLOP3.LUT P3, PT, PT, PT, UP0, 0x80, 0x8 ;  /* 0x000000000008781c */ /* 0x000fe40003f6f008 */
[----:B------:R-:W-:Y:S11]  /*69b0*/  @!P0 SHF.R.U32.HI R6, RZ, R7, R6 ;  /* 0x00000007ff068219 */ /* 0x000ff60000011606 */
[----:B------:R-:W-:Y:S04]  /*69c0*/  @P3 SHF.L.U32 R11, R48, 0x1f, RZ ;  /* 0x0000001f300b3819 */ /* 0x000fe800000006ff */
[----:B------:R-:W2:Y:S01]  /*69d0*/  @P3 SYNCS.PHASECHK.TRANS64.TRYWAIT P5, [UR46+0x2c0], R11 ;  /* 0x0002c00bff0035a7 */ /* 0x000ea200080a112e */
[----:B---3--:R-:W-:Y:S02]  /*69e0*/  @!P0 SHF.R.U32.HI R4, RZ, R4, R9 ;  /* 0x00000004ff048219 */ /* 0x008fe40000011609 */
[----:B-1----:R-:W-:Y:S02]  /*69f0*/  @!P0 ISETP.NE.AND P2, PT, R5, 0x1, PT ;  /* 0x000000010500880c */ /* 0x002fe40003f45270 */
[----:B------:R-:W-:Y:S02]  /*6a00*/  @!P0 SEL R7, R23, R4, !P1 ;  /* 0x0000000417078207 */ /* 0x000fe40004800000 */
[----:B------:R-:W-:Y:S02]  /*6a10*/  @!P0 SEL R6, R25, R6, !P2 ;  /* 0x0000000619068207 */ /* 0x000fe40005000000 */
[----:B------:R-:W-:Y:S03]  /*6a20*/  PLOP3.LUT P1, PT, PT, PT, PT, 0x8, 0x80 ;  /* 0x000000000080781c */ /* 0x000fe60003f2e170 */
[----:B------:R-:W-:Y:S02]  /*6a30*/  @!P0 IMAD.IADD R4, R7, 0x1, -R6 ;  /* 0x0000000107048824 */ /* 0x000fe400078e0a06 */
[----:B------:R-:W-:Y:S01]  /*6a40*/  @!P0 IMAD.IADD R6, R6, 0x1, -R7 ;  /* 0x0000000106068824 */ /* 0x000fe200078e0a07 */
[----:B------:R1:W3:Y:S01]  /*6a50*/  SYNCS.PHASECHK.TRANS64.TRYWAIT P4, [UR50+0x300], R10 ;  /* 0x0003000aff0075a7 */ /* 0x0002e20008081132 */
[----:B------:R-:W-:Y:S02]  /*6a60*/  @!P0 IMAD R25, R4, R5, R25 ;  /* 0x0000000504198224 */ /* 0x000fe400078e0219 */
[----:B------:R-:W-:Y:S01]  /*6a70*/  @!P0 IMAD R23, R6, R8, R23 ;  /* 0x0000000806178224 */ /* 0x000fe200078e0217 */
[----:B--2---:R-:W-:Y:S01]  /*6a80*/  @P3 PLOP3.LUT P1, PT, P5, PT, PT, 0x8, 0x80 ;  /* 0x000000000080381c */ /* 0x004fe20002f2e170 */
[----:B------:R-:W-:Y:S01]  /*6a90*/  @!UPT UIADD3 URZ, UPT, UPT, URZ, URZ, URZ ;  /* 0x000000fffffff290 */ /* 0x000fe2000fffe0ff */
[----:B-1----:R-:W-:Y:S11]  /*6aa0*/  BRA.U !UP0, `(.L_x_122) ;  /* 0x0000000108787547 */ /* 0x002ff6000b800000 */
[----:B------:R-:W-:Y:S02]  /*6ab0*/  FSETP.NEU.AND P2, PT, RZ, UR38, PT ;  /* 0x00000026ff007c0b */ /* 0x000fe4000bf4d000 */
[----:B------:R-:W-:Y:S01]  /*6ac0*/  LOP3.LUT P0, RZ, R40, 0xff, RZ, 0xc0, !PT ;  /* 0x000000ff28ff7812 */ /* 0x000fe2000780c0ff */
[----:B------:R-:W-:Y:S01]  /*6ad0*/  @!UPT UIADD3 URZ, UPT, UPT, URZ, URZ, URZ ;  /* 0x000000fffffff290 */ /* 0x000fe2000fffe0ff */
[----:B------:R-:W-:Y:S11]  /*6ae0*/  @!P1 BRA `(.L_x_123) ;  /* 0x00000000000c9947 */ /* 0x000ff60003800000 */
[----:B------:R-:W-:Y:S04]  /*6af0*/  SHF.L.U32 R3, R48, 0x1f, RZ ;  /* 0x0000001f30037819 */ /* 0x000fe800000006ff */
[----:B------:R-:W1:Y:S02]  /*6b00*/  SYNCS.PHASECHK.TRANS64.TRYWAIT P1, [UR46+0x2c0], R3 ;  /* 0x0002c003ff0075a7 */ /* 0x000e64000802112e */
[----:B-1----:R-:W-:Y:S05]  /*6b10*/  @!P1 BRA `(.L_x_124) ;  /* 0x0000001c00ac9947 */ /* 0x002fea0003800000 */
.L_x_123:
[----:B------:R-:W-:Y:S01]  /*6b20*/  UISETP.NE.U32.AND UP0, UPT, UR40, URZ, UPT ;  /* 0x000000ff2800728c */ /* 0x000fe2000bf05070 */
[----:B------:R-:W-:Y:S01]  /*6b30*/  CS2R R30, SRZ ;  /* 0x00000000001e7805 */ /* 0x000fe2000001ff00 */
[----:B------:R-:W-:Y:S01]  /*6b40*/  VOTEU.ANY UP1, P2 ;  /* 0x0000000000ff7886 */ /* 0x000fe20001020100 */
[----:B------:R-:W-:Y:S01]  /*6b50*/  USEL UR4, URZ, 0xffffffff, UP1 ;  /* 0xffffffffff047887 */ /* 0x000fe20008800000 */
[----:B------:R-:W-:Y:S01]  /*6b60*/  LOP3.LUT R48, R48, 0x1, RZ, 0x3c, !PT ;  /* 0x0000000130307812 */ /* 0x000fe200078e3cff */
[----:B------:R-:W-:Y:S04]  /*6b70*/  UISETP.NE.AND.EX UP0, UPT, UR41, URZ, UPT, UP0 ;  /* 0x000000ff2900728c */ /* 0x000fe8000bf05300 */
[----:B------:R-:W-:Y:S03]  /*6b80*/  USEL UR5, URZ, 0xffffffff, UP0 ;  /* 0xffffffffff057887 */ /* 0x000fe60008000000 */
[----:B------:R-:W-:Y:S01]  /*6b90*/  VOTEU.ANY UP0, P0 ;  /* 0x0000000000ff7886 */ /* 0x000fe20000000100 */
[----:B------:R-:W-:Y:S04]  /*6ba0*/  @UP3 USEL UR4, UR5, UR4, !UP0 ;  /* 0x0000000405043287 */ /* 0x000fe8000c000000 */
[----:B------:R-:W-:Y:S04]  /*6bb0*/  ULOP3.LUT UR4, UR4, 0x1, URZ, 0xc0, !UPT ;  /* 0x0000000104047892 */ /* 0x000fe8000f8ec0ff */
[----:B------:R-:W-:Y:S02]  /*6bc0*/  UISETP.NE.U32.AND UP0, UPT, UR4, 0x1, UPT ;  /* 0x000000010400788c */ /* 0x000fe4000bf05070 */
[----:B------:R-:W-:Y:S04]  /*6bd0*/  UIADD3 UR4, UPT, UPT, UR46, 0x2c8, URZ ;  /* 0x000002c82e047890 */ /* 0x000fe8000fffe0ff */
[----:B------:R-:W-:Y:S01]  /*6be0*/  PLOP3.LUT P0, PT, PT, PT, UP0, 0x80, 0x8 ;  /* 0x000000000008781c */ /* 0x000fe20003f0f008 */
[----:B------:R-:W-:Y:S11]  /*6bf0*/  UPRMT UR4, UR39, 0x654, UR4 ;  /* 0x0000065427047896 */ /* 0x000ff60008000004 */
[----:B------:R-:W-:Y:S01]  /*6c00*/  @!UPT UIADD3 URZ, UPT, UPT, URZ, URZ, URZ ;  /* 0x000000fffffff290 */ /* 0x000fe2000fffe0ff */
[----:B------:R2:W1:Y:S01]  /*6c10*/  @P0 LDS.64 R30, [R45+UR46+0x400] ;  /* 0x0004002e2d1e0984 */ /* 0x0004620008000a00 */
[----:B------:R-:W-:Y:S01]  /*6c20*/  @!PT LDS RZ, [RZ] ;  /* 0x00000000fffff984 */ /* 0x000fe20000000800 */
[----:B------:R-:W-:Y:S01]  /*6c30*/  @!PT LDS RZ, [RZ] ;  /* 0x00000000fffff984 */ /* 0x000fe20000000800 */
[----:B------:R-:W-:Y:S01]  /*6c40*/  @!PT LDS RZ, [RZ] ;  /* 0x00000000fffff984 */ /* 0x000fe20000000800 */
[----:B------:R-:W-:Y:S01]  /*6c50*/  @!PT LDS RZ, [RZ] ;  /* 0x00000000fffff984 */ /* 0x000fe20000000800 */
[----:B------:R4:W-:Y:S06]  /*6c60*/  MEMBAR.ALL.CTA ;  /* 0x0000000000007992 */ /* 0x0009ec0000008000 */
[----:B----4-:R-:W4:Y:S02]  /*6c70*/  FENCE.VIEW.ASYNC.S ;  /* 0x00000000000073c6 */ /* 0x010f240000000000 */
[----:B----4-:R-:W-:Y:S01]  /*6c80*/  SYNCS.ARRIVE.TRANS64.RED.A1T0 RZ, [UR4], RZ ;  /* 0x000000ffffff79a7 */ /* 0x010fe20008100404 */
.L_x_122:
[----:B-1----:R-:W-:Y:S04]  /*6c90*/  SHF.R.U32.HI R3, RZ, 0x15, R28 ;  /* 0x00000015ff037819 */ /* 0x002fe8000001161c */
[----:B------:R-:W-:Y:S01]  /*6ca0*/  LOP3.LUT P0, RZ, R3, 0x3, R46, 0x48, !PT ;  /* 0x0000000303ff7812 */ /* 0x000fe2000780482e */
[----:B------:R-:W-:Y:S01]  /*6cb0*/  @!UPT UIADD3 URZ, UPT, UPT, URZ, URZ, URZ ;  /* 0x000000fffffff290 */ /* 0x000fe2000fffe0ff */
[----:B---3--:R-:W-:Y:S11]  /*6cc0*/  @P4 BRA `(.L_x_125) ;  /* 0x0000000000084947 */ /* 0x008ff60003800000 */
[----:B------:R-:W1:Y:S02]  /*6cd0*/  SYNCS.PHASECHK.TRANS64.TRYWAIT P1, [UR50+0x300], R10 ;  /* 0x0003000aff0075a7 */ /* 0x000e640008021132 */
[----:B-1----:R-:W-:Y:S05]  /*6ce0*/  @!P1 BRA `(.L_x_126) ;  /* 0x0000001c00509947 */ /* 0x002fea0003800000 */
.L_x_125:
[----:B------:R-:W-:Y:S05]  /*6cf0*/  @!P0 BRA `(.L_x_127) ;  /* 0x0000000000408947 */ /* 0x000fea0003800000 */
[----:B------:R-:W3:Y:S01]  /*6d00*/  LDCU.64 UR8, c[0x4][0x68] ;  /* 0x01000d00ff0877ac */ /* 0x000ee20008000a00 */
[----:B------:R-:W-:Y:S01]  /*6d10*/  MOV R15, 0x0 ;  /* 0x00000000000f7802 */ /* 0x000fe20000000f00 */
[----:B------:R-:W-:Y:S02]  /*6d20*/  HFMA2 R12, -RZ, RZ, 0, 5.9604644775390625e-08 ;  /* 0x00000001ff0c7431 */ /* 0x000fe400000001ff */
[----:B------:R-:W-:Y:S02]  /*6d30*/  IMAD.MOV.U32 R8, RZ, RZ, 0x192 ;  /* 0x00000192ff087424 */ /* 0x000fe400078e00ff */
[----:B------:R-:W-:Y:S01]  /*6d40*/  IMAD.MOV.U32 R13, RZ, RZ, RZ ;  /* 0x000000ffff0d7224 */ /* 0x000fe200078e00ff */
[----:B------:R-:W1:Y:S01]  /*6d50*/  LDCU.64 UR6, c[0x4][0x70] ;  /* 0x01000e00ff0677ac */ /* 0x000e620008000a00 */
[----:B------:R-:W2:Y:S01]  /*6d60*/  LDC.64 R14, c[0x4][R15] ;  /* 0x010000000f0e7b82 */ /* 0x000ea20000000a00 */
[----:B------:R-:W4:Y:S01]  /*6d70*/  LDCU.64 UR4, c[0x4][0x8] ;  /* 0x01000100ff0477ac */ /* 0x000f220008000a00 */
[----:B---3--:R-:W-:Y:S01]  /*6d80*/  MOV R5, UR9 ;  /* 0x0000000900057c02 */ /* 0x008fe20008000f00 */
[----:B------:R-:W-:Y:S01]  /*6d90*/  IMAD.U32 R4, RZ, RZ, UR8 ;  /* 0x00000008ff047e24 */ /* 0x000fe2000f8e00ff */
[----:B-1----:R-:W-:Y:S01]  /*6da0*/  MOV R7, UR7 ;  /* 0x0000000700077c02 */ /* 0x002fe20008000f00 */
[----:B------:R-:W-:Y:S01]  /*6db0*/  IMAD.U32 R6, RZ, RZ, UR6 ;  /* 0x00000006ff067e24 */ /* 0x000fe2000f8e00ff */
[----:B----4-:R-:W-:Y:S01]  /*6dc0*/  MOV R11, UR5 ;  /* 0x00000005000b7c02 */ /* 0x010fe20008000f00 */
[----:B------:R-:W-:Y:S02]  /*6dd0*/  IMAD.U32 R10, RZ, RZ, UR4 ;  /* 0x00000004ff0a7e24 */ /* 0x000fe4000f8e00ff */
[----:B------:R-:W-:Y:S07]  /*6de0*/  LEPC R20, `(.L_x_127) ;  /* 0x000000001014794e */ /* 0x000fee0000000000 */
[----:B--2--5:R-:W-:Y:S05]  /*6df0*/  CALL.ABS.NOINC R14 ;  /* 0x000000000e007343 */ /* 0x024fea0003c00000 */
.L_x_127:
[----:B------:R-:W-:Y:S01]  /*6e00*/  ISETP.NE.AND P0, PT, R51, RZ, PT ;  /* 0x000000ff3300720c */ /* 0x000fe20003f05270 */
[----:B------:R-:W-:Y:S05]  /*6e10*/  WARPSYNC.ALL ;  /* 0x0000000000007948 */ /* 0x000fea0003800000 */
[----:B------:R-:W-:Y:S01]  /*6e20*/  R2UR UR4, R28 ;  /* 0x000000001c0472ca */ /* 0x000fe200000e0000 */
[----:B------:R-:W-:Y:S01]  /*6e30*/  UIADD3 UR5, UPT, UPT, UR50, 0x320, URZ ;  /* 0x0000032032057890 */ /* 0x000fe2000fffe0ff */
[-C--:B------:R-:W-:Y:S01]  /*6e40*/  F2FP.F16.E4M3.UNPACK_B R0, R30.reuse ;  /* 0x0000001eff00723e */ /* 0x080fe200020006ff */
[----:B------:R-:W-:Y:S01]  /*6e50*/  UIADD3 UR8, UPT, UPT, UR37, 0x1, URZ ;  /* 0x0000000125087890 */ /* 0x000fe2000fffe0ff */
[----:B------:R-:W-:Y:S01]  /*6e60*/  F2FP.F16.E4M3.UNPACK_B R30, R30.H1 ;  /* 0x0000001eff1e723e */ /* 0x000fe200030006ff */
[----:B------:R-:W-:Y:S01]  /*6e70*/  UPRMT UR5, UR39, 0x654, UR5 ;  /* 0x0000065427057896 */ /* 0x000fe20008000005 */
[-C--:B------:R-:W-:Y:S01]  /*6e80*/  F2FP.F16.E4M3.UNPACK_B R14, R31.reuse ;  /* 0x0000001fff0e723e */ /* 0x080fe200020006ff */
[----:B-1----:R-:W-:Y:S01]  /*6e90*/  HADD2.F32 R3, -RZ, R0.H0_H0 ;  /* 0x20000000ff037230 */ /* 0x002fe20000004100 */
[----:B------:R-:W-:Y:S01]  /*6ea0*/  F2FP.F16.E4M3.UNPACK_B R31, R31.H1 ;  /* 0x0000001fff1f723e */ /* 0x000fe200030006ff */
[--C-:B------:R-:W-:Y:S01]  /*6eb0*/  HADD2.F32 R13, -RZ, R30.reuse.H0_H0 ;  /* 0x2000001eff0d7230 */ /* 0x100fe20000004100 */
[----:B------:R-:W-:Y:S01]  /*6ec0*/  BSSY.RECONVERGENT B0, `(.L_x_128) ;  /* 0x0000033000007945 */ /* 0x000fe20003800200 */
[----:B------:R-:W-:Y:S02]  /*6ed0*/  HADD2.F32 R12, -RZ, R30.H1_H1 ;  /* 0x3000001eff0c7230 */ /* 0x000fe40000004100 */
[----:B------:R-:W-:Y:S01]  /*6ee0*/  LDTM.16dp32bit_t0_t15.x8 R4, tmem[UR4] ;  /* 0x00000004000479ee */ /* 0x000fe20008980000 */
[----:B------:R-:W1:Y:S01]  /*6ef0*/  LDTM.16dp32bit_t16_t31.x8 R4, tmem[UR4+0x8] ;  /* 0x00000804000479ee */ /* 0x000e6200089a0000 */
[----:B------:R-:W-:Y:S01]  /*6f00*/  HADD2.F32 R0, -RZ, R0.H1_H1 ;  /* 0x30000000ff007230 */ /* 0x000fe20000004100 */
[----:B------:R-:W-:Y:S01]  /*6f10*/  NOP ;  /* 0x0000000000007918 */ /* 0x000fe20000000000 */
[--C-:B------:R-:W-:Y:S01]  /*6f20*/  HADD2.F32 R15, -RZ, R14.reuse.H0_H0 ;  /* 0x2000000eff0f7230 */ /* 0x100fe20000004100 */
[----:B-1----:R-:W-:Y:S01]  /*6f30*/  SYNCS.ARRIVE.TRANS64.RED.A1T0 RZ, [UR5], RZ ;  /* 0x000000ffffff79a7 */ /* 0x002fe20008100405 */
[----:B------:R-:W-:Y:S02]  /*6f40*/  HADD2.F32 R14, -RZ, R14.H1_H1 ;  /* 0x3000000eff0e7230 */ /* 0x000fe40000004100 */
[--C-:B------:R-:W-:Y:S02]  /*6f50*/  HADD2.F32 R21, -RZ, R31.reuse.H0_H0 ;  /* 0x2000001fff157230 */ /* 0x100fe40000004100 */
[----:B------:R-:W-:Y:S02]  /*6f60*/  HADD2.F32 R20, -RZ, R31.H1_H1 ;  /* 0x3000001fff147230 */ /* 0x000fe40000004100 */
[C---:B----45:R-:W-:Y:S01]  /*6f70*/  FMUL R4, R27.reuse, R4 ;  /* 0x000000041b047220 */ /* 0x070fe20000400000 */
[C---:B------:R-:W-:Y:S01]  /*6f80*/  FMUL R5, R27.reuse, R5 ;  /* 0x000000051b057220 */ /* 0x040fe20000400000 */
[C---:B------:R-:W-:Y:S01]  /*6f90*/  FMUL R6, R27.reuse, R6 ;  /* 0x000000061b067220 */ /* 0x040fe20000400000 */
[----:B------:R-:W-:Y:S01]  /*6fa0*/  FMUL R7, R27, R7 ;  /* 0x000000071b077220 */ /* 0x000fe20000400000 */
[----:B------:R-:W-:Y:S01]  /*6fb0*/  FFMA R4, R3, UR38, R4 ;  /* 0x0000002603047c23 */ /* 0x000fe20008000004 */
[C---:B------:R-:W-:Y:S01]  /*6fc0*/  FMUL R8, R27.reuse, R8 ;  /* 0x000000081b087220 */ /* 0x040fe20000400000 */
[----:B------:R-:W-:Y:S01]  /*6fd0*/  FFMA R5, R0, UR38, R5 ;  /* 0x0000002600057c23 */ /* 0x000fe20008000005 */
[----:B------:R-:W-:Y:S01]  /*6fe0*/  FMUL R9, R27, R9 ;  /* 0x000000091b097220 */ /* 0x000fe20000400000 */
[----:B------:R-:W-:Y:S01]  /*6ff0*/  FFMA R6, R13, UR38, R6 ;  /* 0x000000260d067c23 */ /* 0x000fe20008000006 */
[C---:B------:R-:W-:Y:S01]  /*7000*/  FMUL R10, R27.reuse, R10 ;  /* 0x0000000a1b0a7220 */ /* 0x040fe20000400000 */
[----:B------:R-:W-:Y:S01]  /*7010*/  FFMA R7, R12, UR38, R7 ;  /* 0x000000260c077c23 */ /* 0x000fe20008000007 */
[----:B------:R-:W-:Y:S01]  /*7020*/  FMUL R11, R27, R11 ;  /* 0x0000000b1b0b7220 */ /* 0x000fe20000400000 */
[----:B------:R-:W-:Y:S01]  /*7030*/  FFMA R8, R15, UR38, R8 ;  /* 0x000000260f087c23 */ /* 0x000fe20008000008 */
[----:B------:R-:W-:Y:S01]  /*7040*/  FFMA R9, R14, UR38, R9 ;  /* 0x000000260e097c23 */ /* 0x000fe20008000009 */
[----:B------:R-:W-:Y:S01]  /*7050*/  FFMA R10, R21, UR38, R10 ;  /* 0x00000026150a7c23 */ /* 0x000fe2000800000a */
[----:B------:R-:W-:Y:S01]  /*7060*/  FFMA R11, R20, UR38, R11 ;  /* 0x00000026140b7c23 */ /* 0x000fe2000800000b */
[----:B------:R-:W-:Y:S04]  /*7070*/  F2FP.SATFINITE.E4M3.F32.PACK_AB_MERGE_C R28, R7, R6, RZ ;  /* 0x00000006071c723e */ /* 0x000fe800048070ff */
[----:B------:R-:W-:Y:S02]  /*7080*/  F2FP.SATFINITE.E4M3.F32.PACK_AB_MERGE_C R3, R11, R10, RZ ;  /* 0x0000000a0b03723e */ /* 0x000fe400048070ff */
[----:B------:R-:W-:Y:S02]  /*7090*/  F2FP.SATFINITE.E4M3.F32.PACK_AB_MERGE_C R12, R5, R4, R28 ;  /* 0x00000004050c723e */ /* 0x000fe4000480701c */
[----:B------:R-:W-:Y:S05]  /*70a0*/  F2FP.SATFINITE.E4M3.F32.PACK_AB_MERGE_C R13, R9, R8, R3 ;  /* 0x00000008090d723e */ /* 0x000fea0004807003 */
[----:B------:R1:W-:Y:S01]  /*70b0*/  STS.64 [R45+UR46+0x800], R12 ;  /* 0x0008000c2d007988 */ /* 0x0003e20008000a2e */
[----:B------:R-:W-:Y:S01]  /*70c0*/  @!PT LDS RZ, [RZ] ;  /* 0x00000000fffff984 */ /* 0x000fe20000000800 */
[----:B------:R-:W-:Y:S01]  /*70d0*/  @!PT LDS RZ, [RZ] ;  /* 0x00000000fffff984 */ /* 0x000fe20000000800 */
[----:B------:R-:W-:Y:S01]  /*70e0*/  @!PT LDS RZ, [RZ] ;  /* 0x00000000fffff984 */ /* 0x000fe20000000800 */
[----:B------:R-:W-:Y:S01]  /*70f0*/  @!PT LDS RZ, [RZ] ;  /* 0x00000000fffff984 */ /* 0x000fe20000000800 */
[----:B------:R3:W-:Y:S06]  /*7100*/  MEMBAR.ALL.CTA ;  /* 0x0000000000007992 */ /* 0x0007ec0000008000 */
[----:B---3--:R-:W3:Y:S02]  /*7110*/  FENCE.VIEW.ASYNC.S ;  /* 0x00000000000073c6 */ /* 0x008ee40000000000 */
[----:B---3--:R-:W-:Y:S06]  /*7120*/  BAR.SYNC.DEFER_BLOCKING 0x1, 0x80 ;  /* 0x0042000000007b1d */ /* 0x008fec0000010000 */
[----:B------:R-:W-:Y:S05]  /*7130*/  @P0 BRA `(.L_x_129) ;  /* 0x00000000002c0947 */ /* 0x000fea0003800000 */
[----:B------:R-:W-:Y:S01]  /*7140*/  R2UR UR10, R39 ;  /* 0x00000000270a72ca */ /* 0x000fe200000e0000 */
[----:B------:R-:W-:Y:S01]  /*7150*/  UIADD3 UR12, UP0, UPT, UR48, 0x680, URZ ;  /* 0x00000680300c7890 */ /* 0x000fe2000ff1e0ff */
[----:B------:R-:W-:Y:S01]  /*7160*/  R2UR UR9, R41 ;  /* 0x00000000290972ca */ /* 0x000fe200000e0000 */
[----:B------:R-:W-:Y:S02]  /*7170*/  UIADD3 UR4, UPT, UPT, UR46, 0x800, URZ ;  /* 0x000008002e047890 */ /* 0x000fe4000fffe0ff */
[----:B------:R-:W-:Y:S01]  /*7180*/  UIADD3.X UR13, UPT, UPT, URZ, UR49, URZ, UP0, !UPT ;  /* 0x00000031ff0d7290 */ /* 0x000fe200087fe4ff */
[----:B------:R-:W-:Y:S07]  /*7190*/  UMOV UR7, UR36 ;  /* 0x0000002400077c82 */ /* 0x000fee0008000000 */
[----:B------:R-:W-:Y:S02]  /*71a0*/  USHF.L.U32 UR5, UR10, 0x4, URZ ;  /* 0x000000040a057899 */ /* 0x000fe400080006ff */
[----:B------:R-:W-:Y:S09]  /*71b0*/  USHF.L.U32 UR6, UR9, 0x6, URZ ;  /* 0x0000000609067899 */ /* 0x000ff200080006ff */
[----:B------:R3:W-:Y:S01]  /*71c0*/  UTMASTG.3D [UR4], [UR12] ;  /* 0x000000040c0073b5 */ /* 0x0007e20008010000 */
[----:B------:R0:W-:Y:S01]  /*71d0*/  UTMACMDFLUSH ;  /* 0x00000000000079b7 */ /* 0x0001e20000000000 */
[----:B---3--:R-:W-:Y:S04]  /*71e0*/  DEPBAR.LE SB0, 0x0 ;  /* 0x000080000000791a */ /* 0x008fe80000000000 */
.L_x_129:
[----:B------:R-:W-:Y:S05]  /*71f0*/  BSYNC.RECONVERGENT B0 ;  /* 0x0000000000007941 */ /* 0x000fea0003800200 */
.L_x_128:
[----:B------:R-:W-:Y:S01]  /*7200*/  BAR.SYNC.DEFER_BLOCKING 0x1, 0x80 ;  /* 0x0042000000007b1d */ /* 0x000fe20000010000 */
[----:B------:R-:W-:Y:S01]  /*7210*/  ISETP.NE.AND P1, PT, R52, RZ, PT ;  /* 0x000000ff3400720c */ /* 0x000fe20003f25270 */
[----:B------:R-:W-:Y:S01]  /*7220*/  UISETP.NE.AND UP0, UPT, UR8, 0x4, UPT ;  /* 0x000000040800788c */ /* 0x000fe2000bf05270 */
[----:B------:R-:W-:Y:S01]  /*7230*/  ISETP.NE.AND P0, PT, R53, 0x2, PT ;  /* 0x000000023500780c */ /* 0x000fe20003f05270 */
[----:B------:R-:W-:Y:S02]  /*7240*/  IMAD.IADD R39, R23, 0x1, R29 ;  /* 0x0000000117277824 */ /* 0x000fe400078e021d */
[----:B------:R-:W-:Y:S01]  /*7250*/  USEL UR4, URZ, 0x1, UP0 ;  /* 0x00000001ff047887 */ /* 0x000fe20008000000 */
[----:B------:R-:W-:Y:S01]  /*7260*/  SEL R0, RZ, 0x1, P0 ;  /* 0x00000001ff007807 */ /* 0x000fe20000000000 */
[----:B------:R-:W-:Y:S01]  /*7270*/  USEL UR37, UR8, URZ, UP0 ;  /* 0x000000ff08257287 */ /* 0x000fe20008000000 */
[----:B------:R-:W-:Y:S01]  /*7280*/  SEL R53, R53, RZ, P0 ;  /* 0x000000ff35357207 */ /* 0x000fe20000000000 */
[----:B------:R-:W-:Y:S01]  /*7290*/  IMAD.IADD R41, R25, 0x1, R38 ;  /* 0x0000000119297824 */ /* 0x000fe200078e0226 */
[----:B------:R-:W-:Y:S02]  /*72a0*/  LOP3.LUT R49, R49, R0, RZ, 0x3c, !PT ;  /* 0x0000000031317212 */ /* 0x000fe400078e3cff */
[----:B------:R-:W-:Y:S02]  /*72b0*/  LOP3.LUT R50, R50, UR4, RZ, 0x3c, !PT ;  /* 0x0000000432327c12 */ /* 0x000fe4000f8e3cff */
[----:B------:R-:W-:Y:S01]  /*72c0*/  @P1 R2UR UR36, R47 ;  /* 0x000000002f2412ca */ /* 0x000fe200000e0000 */
[----:B------:R-:W-:Y:S03]  /*72d0*/  @!UPT UIADD3 URZ, UPT, UPT, URZ, URZ, URZ ;  /* 0x000000fffffff290 */ /* 0x000fe6000fffe0ff */
[----:B------:R-:W-:Y:S11]  /*72e0*/  @P1 BRA `(.L_x_130) ;  /* 0xffffffec00ac1947 */ /* 0x000ff6000383ffff */
[----:B------:R-:W-:Y:S05]  /*72f0*/  EXIT ;  /* 0x000000000000794d */ /* 0x000fea0003800000 */
.L_x_20:
[----:B----4-:R4:W1:Y:S02]  /*7300*/  SYNCS.PHASECHK.TRANS64.TRYWAIT P0, [R4+URZ+0x350], R5 ;  /* 0x00035005040075a7 */ /* 0x01086400080011ff */
[----:B-1----:R-:W-:Y:S05]  /*7310*/  @!P0 NANOSLEEP.SYNCS 0x989680 ;  /* 0x009896800000895d */ /* 0x002fea0003900000 */
[----:B------:R-:W1:Y:S02]  /*7320*/  @!P0 SYNCS.PHASECHK.TRANS64 P0, [R4+URZ+0x350], R5 ;  /* 0x00035005040085a7 */ /* 0x000e6400080010ff */
[----:B-1----:R-:W-:Y:S05]  /*7330*/  @!P0 BRA `(.L_x_20) ;  /* 0xfffffffc00f08947 */ /* 0x002fea000383ffff */
[----:B------:R-:W-:Y:S05]  /*7340*/  BRA `(.L_x_131) ;  /* 0xffffffa400d47947 */ /* 0x000fea000383ffff */
.L_x_23:
[----:B-1----:R-:W-:-:S07]  /*7350*/  MOV R4, UR33 ;  /* 0x0000002100047c02 */ /* 0x002fce0008000f00 */
.L_x_132:
[----:B-1----:R1:W4:Y:S02]  /*7360*/  SYNCS.PHASECHK.TRANS64.TRYWAIT P0, [R4+URZ+0x160], R7 ;  /* 0x00016007040075a7 */ /* 0x00232400080011ff */
[----:B----4-:R-:W-:Y:S05]  /*7370*/  @!P0 NANOSLEEP.SYNCS 0x989680 ;  /* 0x009896800000895d */ /* 0x010fea0003900000 */
[----:B------:R-:W4:Y:S02]  /*7380*/  @!P0 SYNCS.PHASECHK.TRANS64 P0, [R4+URZ+0x160], R7 ;  /* 0x00016007040085a7 */ /* 0x000f2400080010ff */
[----:B----4-:R-:W-:Y:S05]  /*7390*/  @!P0 BRA `(.L_x_132) ;  /* 0xfffffffc00f08947 */ /* 0x010fea000383ffff */
[----:B------:R-:W-:Y:S05]  /*73a0*/  BRA `(.L_x_22) ;  /* 0xffffffa800247947 */ /* 0x000fea000383ffff */
.L_x_29:
[----:B-1----:R-:W-:-:S07]  /*73b0*/  MOV R4, UR17 ;  /* 0x0000001100047c02 */ /* 0x002fce0008000f00 */
.L_x_133:
[----:B-1----:R1:W4:Y:S02]  /*73c0*/  SYNCS.PHASECHK.TRANS64.TRYWAIT P0, [R4+URZ+0x160], R7 ;  /* 0x00016007040075a7 */ /* 0x00232400080011ff */
[----:B----4-:R-:W-:Y:S05]  /*73d0*/  @!P0 NANOSLEEP.SYNCS 0x989680 ;  /* 0x009896800000895d */ /* 0x010fea0003900000 */
[----:B------:R-:W4:Y:S02]  /*73e0*/  @!P0 SYNCS.PHASECHK.TRANS64 P0, [R4+URZ+0x160], R7 ;  /* 0x00016007040085a7 */ /* 0x000f2400080010ff */
[----:B----4-:R-:W-:Y:S05]  /*73f0*/  @!P0 BRA `(.L_x_133) ;  /* 0xfffffffc00f08947 */ /* 0x010fea000383ffff */
[----:B------:R-:W-:Y:S05]  /*7400*/  BRA `(.L_x_28) ;  /* 0xffffffa800cc7947 */ /* 0x000fea000383ffff */
.L_x_33:
[----:B-1----:R1:W4:Y:S02]  /*7410*/  SYNCS.PHASECHK.TRANS64.TRYWAIT P0, [R8+URZ+0x2e0], R5 ;  /* 0x0002e005080075a7 */ /* 0x00232400080011ff */
[----:B----4-:R-:W-:Y:S05]  /*7420*/  @!P0 NANOSLEEP.SYNCS 0x989680 ;  /* 0x009896800000895d */ /* 0x010fea0003900000 */
[----:B------:R-:W4:Y:S02]  /*7430*/  @!P0 SYNCS.PHASECHK.TRANS64 P0, [R8+URZ+0x2e0], R5 ;  /* 0x0002e005080085a7 */ /* 0x000f2400080010ff */
[----:B----4-:R-:W-:Y:S05]  /*7440*/  @!P0 BRA `(.L_x_33) ;  /* 0xfffffffc00f08947 */ /* 0x010fea000383ffff */
[----:B------:R-:W-:Y:S05]  /*7450*/  BRA `(.L_x_134) ;  /* 0xffffffac005c7947 */ /* 0x000fea000383ffff */
.L_x_37:
[----:B------:R-:W-:-:S07]  /*7460*/  MOV R0, UR5 ;  /* 0x0000000500007c02 */ /* 0x000fce0008000f00 */
.L_x_135:
[----:B-1----:R1:W2:Y:S02]  /*7470*/  SYNCS.PHASECHK.TRANS64.TRYWAIT P0, [R0+URZ], R3 ;  /* 0x00000003000075a7 */ /* 0x0022a400080011ff */
[----:B--2---:R-:W-:Y:S05]  /*7480*/  @!P0 NANOSLEEP.SYNCS 0x989680 ;  /* 0x009896800000895d */ /* 0x004fea0003900000 */
[----:B------:R-:W2:Y:S02]  /*7490*/  @!P0 SYNCS.PHASECHK.TRANS64 P0, [R0+URZ], R3 ;  /* 0x00000003000085a7 */ /* 0x000ea400080010ff */
[----:B--2---:R-:W-:Y:S05]  /*74a0*/  @!P0 BRA `(.L_x_135) ;  /* 0xfffffffc00f08947 */ /* 0x004fea000383ffff */
[----:B------:R-:W-:Y:S05]  /*74b0*/  BRA `(.L_x_136) ;  /* 0xffffffb000cc7947 */ /* 0x000fea000383ffff */
.L_x_38:
[----:B------:R-:W-:-:S07]  /*74c0*/  MOV R0, UR5 ;  /* 0x0000000500007c02 */ /* 0x000fce0008000f00 */
.L_x_137:
[----:B-1----:R1:W2:Y:S02]  /*74d0*/  SYNCS.PHASECHK.TRANS64.TRYWAIT P0, [R0+URZ], R3 ;  /* 0x00000003000075a7 */ /* 0x0022a400080011ff */
[----:B--2---:R-:W-:Y:S05]  /*74e0*/  @!P0 NANOSLEEP.SYNCS 0x989680 ;  /* 0x009896800000895d */ /* 0x004fea0003900000 */
[----:B------:R-:W2:Y:S02]  /*74f0*/  @!P0 SYNCS.PHASECHK.TRANS64 P0, [R0+URZ], R3 ;  /* 0x00000003000085a7 */ /* 0x000ea400080010ff */
[----:B--2---:R-:W-:Y:S05]  /*7500*/  @!P0 BRA `(.L_x_137) ;  /* 0xfffffffc00f08947 */ /* 0x004fea000383ffff */
[----:B------:R-:W-:Y:S05]  /*7510*/  BRA `(.L_x_138) ;  /* 0xffffffb000d87947 */ /* 0x000fea000383ffff */
.L_x_39:
[----:B------:R-:W-:-:S07]  /*7520*/  MOV R0, UR5 ;  /* 0x0000000500007c02 */ /* 0x000fce0008000f00 */
.L_x_139:
[----:B-1----:R1:W2:Y:S02]  /*7530*/  SYNCS.PHASECHK.TRANS64.TRYWAIT P0, [R0+URZ], R3 ;  /* 0x00000003000075a7 */ /* 0x0022a400080011ff */
[----:B--2---:R-:W-:Y:S05]  /*7540*/  @!P0 NANOSLEEP.SYNCS 0x989680 ;  /* 0x009896800000895d */ /* 0x004fea0003900000 */
[----:B------:R-:W2:Y:S02]  /*7550*/  @!P0 SYNCS.PHASECHK.TRANS64 P0, [R0+URZ], R3 ;  /* 0x00000003000085a7 */ /* 0x000ea400080010ff */
[----:B--2---:R-:W-:Y:S05]  /*7560*/  @!P0 BRA `(.L_x_139) ;  /* 0xfffffffc00f08947 */ /* 0x004fea000383ffff */
[----:B------:R-:W-:Y:S05]  /*7570*/  BRA `(.L_x_140) ;  /* 0xffffffb000e47947 */ /* 0x000fea000383ffff */
.L_x_40:
[----:B------:R-:W-:-:S07]  /*7580*/  MOV R0, UR5 ;  /* 0x0000000500007c02 */ /* 0x000fce0008000f00 */
.L_x_141:
[----:B-1----:R1:W2:Y:S02]  /*7590*/  SYNCS.PHASECHK.TRANS64.TRYWAIT P0, [R0+URZ], R3 ;  /* 0x00000003000075a7 */ /* 0x0022a400080011ff */
[----:B--2---:R-:W-:Y:S05]  /*75a0*/  @!P0 NANOSLEEP.SYNCS 0x989680 ;  /* 0x009896800000895d */ /* 0x004fea0003900000 */
[----:B------:R-:W2:Y:S02]  /*75b0*/  @!P0 SYNCS.PHASECHK.TRANS64 P0, [R0+URZ], R3 ;  /* 0x00000003000085a7 */ /* 0x000ea400080010ff */
[----:B--2---:R-:W-:Y:S05]  /*75c0*/  @!P0 BRA `(.L_x_141) ;  /* 0xfffffffc00f08947 */ /* 0x004fea000383ffff */
[----:B------:R-:W-:Y:S05]  /*75d0*/  BRA `(.L_x_142) ;  /* 0xffffffb000f07947 */ /* 0x000fea000383ffff */
.L_x_41:
[----:B------:R-:W-:-:S07]  /*75e0*/  MOV R0, UR5 ;  /* 0x0000000500007c02 */ /* 0x000fce0008000f00 */
.L_x_143:
[----:B-1----:R1:W2:Y:S02]  /*75f0*/  SYNCS.PHASECHK.TRANS64.TRYWAIT P0, [R0+URZ], R3 ;  /* 0x00000003000075a7 */ /* 0x0022a400080011ff */
[----:B--2---:R-:W-:Y:S05]  /*7600*/  @!P0 NANOSLEEP.SYNCS 0x989680 ;  /* 0x009896800000895d */ /* 0x004fea0003900000 */
[----:B------:R-:W2:Y:S02]  /*7610*/  @!P0 SYNCS.PHASECHK.TRANS64 P0, [R0+URZ], R3 ;  /* 0x00000003000085a7 */ /* 0x000ea400080010ff */
[----:B--2---:R-:W-:Y:S05]  /*7620*/  @!P0 BRA `(.L_x_143) ;  /* 0xfffffffc00f08947 */ /* 0x004fea000383ffff */
[----:B------:R-:W-:Y:S05]  /*7630*/  BRA `(.L_x_144) ;  /* 0xffffffb000fc7947 */ /* 0x000fea000383ffff */
.L_x_42:
[----:B------:R-:W-:-:S07]  /*7640*/  MOV R0, UR5 ;  /* 0x0000000500007c02 */ /* 0x000fce0008000f00 */
.L_x_145:
[----:B-1----:R1:W2:Y:S02]  /*7650*/  SYNCS.PHASECHK.TRANS64.TRYWAIT P0, [R0+URZ], R3 ;  /* 0x00000003000075a7 */ /* 0x0022a400080011ff */
[----:B--2---:R-:W-:Y:S05]  /*7660*/  @!P0 NANOSLEEP.SYNCS 0x989680 ;  /* 0x009896800000895d */ /* 0x004fea0003900000 */
[----:B------:R-:W2:Y:S02]  /*7670*/  @!P0 SYNCS.PHASECHK.TRANS64 P0, [R0+URZ], R3 ;  /* 0x00000003000085a7 */ /* 0x000ea400080010ff */
[----:B--2---:R-:W-:Y:S05]  /*7680*/  @!P0 BRA `(.L_x_145) ;  /* 0xfffffffc00f08947 */ /* 0x004fea000383ffff */
[----:B------:R-:W-:Y:S05]  /*7690*/  BRA `(.L_x_146) ;  /* 0xffffffb400087947 */ /* 0x000fea000383ffff */
.L_x_43:
[----:B------:R-:W-:-:S07]  /*76a0*/  MOV R0, UR5 ;  /* 0x0000000500007c02 */ /* 0x000fce0008000f00 */
.L_x_147:
[----:B-1----:R1:W2:Y:S02]  /*76b0*/  SYNCS.PHASECHK.TRANS64.TRYWAIT P0, [R0+URZ], R3 ;  /* 0x00000003000075a7 */ /* 0x0022a400080011ff */
[----:B--2---:R-:W-:Y:S05]  /*76c0*/  @!P0 NANOSLEEP.SYNCS 0x989680 ;  /* 0x009896800000895d */ /* 0x004fea0003900000 */
[----:B------:R-:W2:Y:S02]  /*76d0*/  @!P0 SYNCS.PHASECHK.TRANS64 P0, [R0+URZ], R3 ;  /* 0x00000003000085a7 */ /* 0x000ea400080010ff */
[----:B--2---:R-:W-:Y:S05]  /*76e0*/  @!P0 BRA `(.L_x_147) ;  /* 0xfffffffc00f08947 */ /* 0x004fea000383ffff */
[----:B------:R-:W-:Y:S05]  /*76f0*/  BRA `(.L_x_148) ;  /* 0xffffffb400147947 */ /* 0x000fea000383ffff */
.L_x_44:
[----:B------:R-:W-:-:S07]  /*7700*/  MOV R0, UR5 ;  /* 0x0000000500007c02 */ /* 0x000fce0008000f00 */
.L_x_149:
[----:B-1----:R1:W2:Y:S02]  /*7710*/  SYNCS.PHASECHK.TRANS64.TRYWAIT P0, [R0+URZ], R3 ;  /* 0x00000003000075a7 */ /* 0x0022a400080011ff */
[----:B--2---:R-:W-:Y:S05]  /*7720*/  @!P0 NANOSLEEP.SYNCS 0x989680 ;  /* 0x009896800000895d */ /* 0x004fea0003900000 */
[----:B------:R-:W2:Y:S02]  /*7730*/  @!P0 SYNCS.PHASECHK.TRANS64 P0, [R0+URZ], R3 ;  /* 0x00000003000085a7 */ /* 0x000ea400080010ff */
[----:B--2---:R-:W-:Y:S05]  /*7740*/  @!P0 BRA `(.L_x_149) ;  /* 0xfffffffc00f08947 */ /* 0x004fea000383ffff */
[----:B------:R-:W-:Y:S05]  /*7750*/  BRA `(.L_x_150) ;  /* 0xffffffb400207947 */ /* 0x000fea000383ffff */
.L_x_45:
[----:B------:R-:W-:-:S07]  /*7760*/  MOV R0, UR5 ;  /* 0x0000000500007c02 */ /* 0x000fce0008000f00 */
.L_x_151:
[----:B-1----:R1:W2:Y:S02]  /*7770*/  SYNCS.PHASECHK.TRANS64.TRYWAIT P0, [R0+URZ], R3 ;  /* 0x00000003000075a7 */ /* 0x0022a400080011ff */
[----:B--2---:R-:W-:Y:S05]  /*7780*/  @!P0 NANOSLEEP.SYNCS 0x989680 ;  /* 0x009896800000895d */ /* 0x004fea0003900000 */
[----:B------:R-:W2:Y:S02]  /*7790*/  @!P0 SYNCS.PHASECHK.TRANS64 P0, [R0+URZ], R3 ;  /* 0x00000003000085a7 */ /* 0x000ea400080010ff */
[----:B--2---:R-:W-:Y:S05]  /*77a0*/  @!P0 BRA `(.L_x_151) ;  /* 0xfffffffc00f08947 */ /* 0x004fea000383ffff */
[----:B------:R-:W-:Y:S05]  /*77b0*/  BRA `(.L_x_152) ;  /* 0xffffffb4002c7947 */ /* 0x000fea000383ffff */
.L_x_46:
[----:B------:R-:W-:-:S07]  /*77c0*/  MOV R0, UR5 ;  /* 0x0000000500007c02 */ /* 0x000fce0008000f00 */
.L_x_153:
[----:B-1----:R1:W2:Y:S02]  /*77d0*/  SYNCS.PHASECHK.TRANS64.TRYWAIT P0, [R0+URZ], R3 ;  /* 0x00000003000075a7 */ /* 0x0022a400080011ff */
[----:B--2---:R-:W-:Y:S05]  /*77e0*/  @!P0 NANOSLEEP.SYNCS 0x989680 ;  /* 0x009896800000895d */ /* 0x004fea0003900000 */
[----:B------:R-:W2:Y:S02]  /*77f0*/  @!P0 SYNCS.PHASECHK.TRANS64 P0, [R0+URZ], R3 ;  /* 0x00000003000085a7 */ /* 0x000ea400080010ff */
[----:B--2---:R-:W-:Y:S05]  /*7800*/  @!P0 BRA `(.L_x_153) ;  /* 0xfffffffc00f08947 */ /* 0x004fea000383ffff */
[----:B------:R-:W-:Y:S05]  /*7810*/  BRA `(.L_x_154) ;  /* 0xffffffb400387947 */ /* 0x000fea000383ffff */
.L_x_47:
[----:B------:R-:W-:-:S07]  /*7820*/  MOV R0, UR5 ;  /* 0x0000000500007c02 */ /* 0x000fce0008000f00 */
.L_x_155:
[----:B-1----:R1:W2:Y:S02]  /*7830*/  SYNCS.PHASECHK.TRANS64.TRYWAIT P0, [R0+URZ], R3 ;  /* 0x00000003000075a7 */ /* 0x0022a400080011ff */
[----:B--2---:R-:W-:Y:S05]  /*7840*/  @!P0 NANOSLEEP.SYNCS 0x989680 ;  /* 0x009896800000895d */ /* 0x004fea0003900000 */
[----:B------:R-:W2:Y:S02]  /*7850*/  @!P0 SYNCS.PHASECHK.TRANS64 P0, [R0+URZ], R3 ;  /* 0x00000003000085a7 */ /* 0x000ea400080010ff */
[----:B--2---:R-:W-:Y:S05]  /*7860*/  @!P0 BRA `(.L_x_155) ;  /* 0xfffffffc00f08947 */ /* 0x004fea000383ffff */
[----:B------:R-:W-:Y:S05]  /*7870*/  BRA `(.L_x_156) ;  /* 0xffffffb400447947 */ /* 0x000fea000383ffff */
.L_x_48:
[----:B------:R-:W-:-:S07]  /*7880*/  MOV R0, UR5 ;  /* 0x0000000500007c02 */ /* 0x000fce0008000f00 */
.L_x_157:
[----:B-1----:R1:W2:Y:S02]  /*7890*/  SYNCS.PHASECHK.TRANS64.TRYWAIT P0, [R0+URZ], R3 ;  /* 0x00000003000075a7 */ /* 0x0022a400080011ff */
[----:B--2---:R-:W-:Y:S05]  /*78a0*/  @!P0 NANOSLEEP.SYNCS 0x989680 ;  /* 0x009896800000895d */ /* 0x004fea0003900000 */
[----:B------:R-:W2:Y:S02]  /*78b0*/  @!P0 SYNCS.PHASECHK.TRANS64 P0, [R0+URZ], R3 ;  /* 0x00000003000085a7 */ /* 0x000ea400080010ff */
[----:B--2---:R-:W-:Y:S05]  /*78c0*/  @!P0 BRA `(.L_x_157) ;  /* 0xfffffffc00f08947 */ /* 0x004fea000383ffff */
[----:B------:R-:W-:Y:S05]  /*78d0*/  BRA `(.L_x_158) ;  /* 0xffffffb400507947 */ /* 0x000fea000383ffff */
.L_x_49:
[----:B------:R-:W-:-:S07]  /*78e0*/  MOV R0, UR5 ;  /* 0x0000000500007c02 */ /* 0x000fce0008000f00 */
.L_x_159:
[----:B-1----:R1:W2:Y:S02]  /*78f0*/  SYNCS.PHASECHK.TRANS64.TRYWAIT P0, [R0+URZ], R3 ;  /* 0x00000003000075a7 */ /* 0x0022a400080011ff */
[----:B--2---:R-:W-:Y:S05]  /*7900*/  @!P0 NANOSLEEP.SYNCS 0x989680 ;  /* 0x009896800000895d */ /* 0x004fea0003900000 */
[----:B------:R-:W2:Y:S02]  /*7910*/  @!P0 SYNCS.PHASECHK.TRANS64 P0, [R0+URZ], R3 ;  /* 0x00000003000085a7 */ /* 0x000ea400080010ff */
[----:B--2---:R-:W-:Y:S05]  /*7920*/  @!P0 BRA `(.L_x_159) ;  /* 0xfffffffc00f08947 */ /* 0x004fea000383ffff */
[----:B------:R-:W-:Y:S05]  /*7930*/  BRA `(.L_x_160) ;  /* 0xffffffb4005c7947 */ /* 0x000fea000383ffff */
.L_x_50:
[----:B------:R-:W-:-:S07]  /*7940*/  MOV R0, UR5 ;  /* 0x0000000500007c02 */ /* 0x000fce0008000f00 */
.L_x_161:
[----:B-1----:R1:W2:Y:S02]  /*7950*/  SYNCS.PHASECHK.TRANS64.TRYWAIT P0, [R0+URZ], R3 ;  /* 0x00000003000075a7 */ /* 0x0022a400080011ff */
[----:B--2---:R-:W-:Y:S05]  /*7960*/  @!P0 NANOSLEEP.SYNCS 0x989680 ;  /* 0x009896800000895d */ /* 0x004fea0003900000 */
[----:B------:R-:W2:Y:S02]  /*7970*/  @!P0 SYNCS.PHASECHK.TRANS64 P0, [R0+URZ], R3 ;  /* 0x00000003000085a7 */ /* 0x000ea400080010ff */
[----:B--2---:R-:W-:Y:S05]  /*7980*/  @!P0 BRA `(.L_x_161) ;  /* 0xfffffffc00f08947 */ /* 0x004fea000383ffff */
[----:B------:R-:W-:Y:S05]  /*7990*/  BRA `(.L_x_162) ;  /* 0xffffffb400687947 */ /* 0x000fea000383ffff */
.L_x_51:
[----:B------:R-:W-:-:S07]  /*79a0*/  MOV R0, UR5 ;  /* 0x0000000500007c02 */ /* 0x000fce0008000f00 */
.L_x_163:
[----:B-1----:R1:W2:Y:S02]  /*79b0*/  SYNCS.PHASECHK.TRANS64.TRYWAIT P0, [R0+URZ], R3 ;  /* 0x00000003000075a7 */ /* 0x0022a400080011ff */
[----:B--2---:R-:W-:Y:S05]  /*79c0*/  @!P0 NANOSLEEP.SYNCS 0x989680 ;  /* 0x009896800000895d */ /* 0x004fea0003900000 */
[----:B------:R-:W2:Y:S02]  /*79d0*/  @!P0 SYNCS.PHASECHK.TRANS64 P0, [R0+URZ], R3 ;  /* 0x00000003000085a7 */ /* 0x000ea400080010ff */
[----:B--2---:R-:W-:Y:S05]  /*79e0*/  @!P0 BRA `(.L_x_163) ;  /* 0xfffffffc00f08947 */ /* 0x004fea000383ffff */
[----:B------:R-:W-:Y:S05]  /*79f0*/  BRA `(.L_x_164) ;  /* 0xffffffb400747947 */ /* 0x000fea000383ffff */
.L_x_52:
[----:B------:R-:W-:-:S07]  /*7a00*/  MOV R0, UR5 ;  /* 0x0000000500007c02 */ /* 0x000fce0008000f00 */
.L_x_165:
[----:B-1----:R1:W2:Y:S02]  /*7a10*/  SYNCS.PHASECHK.TRANS64.TRYWAIT P0, [R0+URZ], R3 ;  /* 0x00000003000075a7 */ /* 0x0022a400080011ff */
[----:B--2---:R-:W-:Y:S05]  /*7a20*/  @!P0 NANOSLEEP.SYNCS 0x989680 ;  /* 0x009896800000895d */ /* 0x004fea0003900000 */
[----:B------:R-:W2:Y:S02]  /*7a30*/  @!P0 SYNCS.PHASECHK.TRANS64 P0, [R0+URZ], R3 ;  /* 0x00000003000085a7 */ /* 0x000ea400080010ff */
[----:B--2---:R-:W-:Y:S05]  /*7a40*/  @!P0 BRA `(.L_x_165) ;  /* 0xfffffffc00f08947 */ /* 0x004fea000383ffff */
[----:B------:R-:W-:Y:S05]  /*7a50*/  BRA `(.L_x_166) ;  /* 0xffffffb400807947 */ /* 0x000fea000383ffff */
.L_x_53:
[----:B------:R-:W-:-:S07]  /*7a60*/  MOV R0, UR5 ;  /* 0x0000000500007c02 */ /* 0x000fce0008000f00 */
.L_x_167:
[----:B-1----:R1:W2:Y:S02]  /*7a70*/  SYNCS.PHASECHK.TRANS64.TRYWAIT P0, [R0+URZ], R3 ;  /* 0x00000003000075a7 */ /* 0x0022a400080011ff */
[----:B--2---:R-:W-:Y:S05]  /*7a80*/  @!P0 NANOSLEEP.SYNCS 0x989680 ;  /* 0x009896800000895d */ /* 0x004fea0003900000 */
[----:B------:R-:W2:Y:S02]  /*7a90*/  @!P0 SYNCS.PHASECHK.TRANS64 P0, [R0+URZ], R3 ;  /* 0x00000003000085a7 */ /* 0x000ea400080010ff */
[----:B--2---:R-:W-:Y:S05]  /*7aa0*/  @!P0 BRA `(.L_x_167) ;  /* 0xfffffffc00f08947 */ /* 0x004fea000383ffff */
[----:B------:R-:W-:Y:S05]  /*7ab0*/  BRA `(.L_x_168) ;  /* 0xffffffb4008c7947 */ /* 0x000fea000383ffff */
.L_x_54:
[----:B------:R-:W-:-:S07]  /*7ac0*/  MOV R0, UR5 ;  /* 0x0000000500007c02 */ /* 0x000fce0008000f00 */
.L_x_169:
[----:B-1----:R1:W2:Y:S02]  /*7ad0*/  SYNCS.PHASECHK.TRANS64.TRYWAIT P0, [R0+URZ], R3 ;  /* 0x00000003000075a7 */ /* 0x0022a400080011ff */
[----:B--2---:R-:W-:Y:S05]  /*7ae0*/  @!P0 NANOSLEEP.SYNCS 0x989680 ;  /* 0x009896800000895d */ /* 0x004fea0003900000 */
[----:B------:R-:W2:Y:S02]  /*7af0*/  @!P0 SYNCS.PHASECHK.TRANS64 P0, [R0+URZ], R3 ;  /* 0x00000003000085a7 */ /* 0x000ea400080010ff */
[----:B--2---:R-:W-:Y:S05]  /*7b00*/  @!P0 BRA `(.L_x_169) ;  /* 0xfffffffc00f08947 */ /* 0x004fea000383ffff */
[----:B------:R-:W-:Y:S05]  /*7b10*/  BRA `(.L_x_170) ;  /* 0xffffffb400987947 */ /* 0x000fea000383ffff */
.L_x_55:
[----:B------:R-:W-:-:S07]  /*7b20*/  MOV R0, UR5 ;  /* 0x0000000500007c02 */ /* 0x000fce0008000f00 */
.L_x_171:
[----:B-1----:R1:W2:Y:S02]  /*7b30*/  SYNCS.PHASECHK.TRANS64.TRYWAIT P0, [R0+URZ], R3 ;  /* 0x00000003000075a7 */ /* 0x0022a400080011ff */
[----:B--2---:R-:W-:Y:S05]  /*7b40*/  @!P0 NANOSLEEP.SYNCS 0x989680 ;  /* 0x009896800000895d */ /* 0x004fea0003900000 */
[----:B------:R-:W2:Y:S02]  /*7b50*/  @!P0 SYNCS.PHASECHK.TRANS64 P0, [R0+URZ], R3 ;  /* 0x00000003000085a7 */ /* 0x000ea400080010ff */
[----:B--2---:R-:W-:Y:S05]  /*7b60*/  @!P0 BRA `(.L_x_171) ;  /* 0xfffffffc00f08947 */ /* 0x004fea000383ffff */
[----:B------:R-:W-:Y:S05]  /*7b70*/  BRA `(.L_x_172) ;  /* 0xffffffb400a47947 */ /* 0x000fea000383ffff */
.L_x_56:
[----:B------:R-:W-:-:S07]  /*7b80*/  MOV R0, UR5 ;  /* 0x0000000500007c02 */ /* 0x000fce0008000f00 */
.L_x_173:
[----:B-1----:R1:W2:Y:S02]  /*7b90*/  SYNCS.PHASECHK.TRANS64.TRYWAIT P0, [R0+URZ], R3 ;  /* 0x00000003000075a7 */ /* 0x0022a400080011ff */
[----:B--2---:R-:W-:Y:S05]  /*7ba0*/  @!P0 NANOSLEEP.SYNCS 0x989680 ;  /* 0x009896800000895d */ /* 0x004fea0003900000 */
[----:B------:R-:W2:Y:S02]  /*7bb0*/  @!P0 SYNCS.PHASECHK.TRANS64 P0, [R0+URZ], R3 ;  /* 0x00000003000085a7 */ /* 0x000ea400080010ff */
[----:B--2---:R-:W-:Y:S05]  /*7bc0*/  @!P0 BRA `(.L_x_173) ;  /* 0xfffffffc00f08947 */ /* 0x004fea000383ffff */
[----:B------:R-:W-:Y:S05]  /*7bd0*/  BRA `(.L_x_174) ;  /* 0xffffffb400b07947 */ /* 0x000fea000383ffff */
.L_x_57:
[----:B------:R-:W-:-:S07]  /*7be0*/  MOV R0, UR5 ;  /* 0x0000000500007c02 */ /* 0x000fce0008000f00 */
.L_x_175:
[----:B-1----:R1:W2:Y:S02]  /*7bf0*/  SYNCS.PHASECHK.TRANS64.TRYWAIT P0, [R0+URZ], R3 ;  /* 0x00000003000075a7 */ /* 0x0022a400080011ff */
[----:B--2---:R-:W-:Y:S05]  /*7c00*/  @!P0 NANOSLEEP.SYNCS 0x989680 ;  /* 0x009896800000895d */ /* 0x004fea0003900000 */
[----:B------:R-:W2:Y:S02]  /*7c10*/  @!P0 SYNCS.PHASECHK.TRANS64 P0, [R0+URZ], R3 ;  /* 0x00000003000085a7 */ /* 0x000ea400080010ff */
[----:B--2---:R-:W-:Y:S05]  /*7c20*/  @!P0 BRA `(.L_x_175) ;  /* 0xfffffffc00f08947 */ /* 0x004fea000383ffff */
[----:B------:R-:W-:Y:S05]  /*7c30*/  BRA `(.L_x_176) ;  /* 0xffffffb400bc7947 */ /* 0x000fea000383ffff */
.L_x_58:
[----:B------:R-:W-:-:S07]  /*7c40*/  MOV R0, UR5 ;  /* 0x0000000500007c02 */ /* 0x000fce0008000f00 */
.L_x_177:
[----:B-1----:R1:W2:Y:S02]  /*7c50*/  SYNCS.PHASECHK.TRANS64.TRYWAIT P0, [R0+URZ], R3 ;  /* 0x00000003000075a7 */ /* 0x0022a400080011ff */
[----:B--2---:R-:W-:Y:S05]  /*7c60*/  @!P0 NANOSLEEP.SYNCS 0x989680 ;  /* 0x009896800000895d */ /* 0x004fea0003900000 */
[----:B------:R-:W2:Y:S02]  /*7c70*/  @!P0 SYNCS.PHASECHK.TRANS64 P0, [R0+URZ], R3 ;  /* 0x00000003000085a7 */ /* 0x000ea400080010ff */
[----:B--2---:R-:W-:Y:S05]  /*7c80*/  @!P0 BRA `(.L_x_177) ;  /* 0xfffffffc00f08947 */ /* 0x004fea000383ffff */
[----:B------:R-:W-:Y:S05]  /*7c90*/  BRA `(.L_x_178) ;  /* 0xffffffb400c87947 */ /* 0x000fea000383ffff */
.L_x_59:
[----:B------:R-:W-:-:S07]  /*7ca0*/  MOV R0, UR5 ;  /* 0x0000000500007c02 */ /* 0x000fce0008000f00 */
.L_x_179:
[----:B-1----:R1:W2:Y:S02]  /*7cb0*/  SYNCS.PHASECHK.TRANS64.TRYWAIT P0, [R0+URZ], R3 ;  /* 0x00000003000075a7 */ /* 0x0022a400080011ff */
[----:B--2---:R-:W-:Y:S05]  /*7cc0*/  @!P0 NANOSLEEP.SYNCS 0x989680 ;  /* 0x009896800000895d */ /* 0x004fea0003900000 */
[----:B------:R-:W2:Y:S02]  /*7cd0*/  @!P0 SYNCS.PHASECHK.TRANS64 P0, [R0+URZ], R3 ;  /* 0x00000003000085a7 */ /* 0x000ea400080010ff */
[----:B--2---:R-:W-:Y:S05]  /*7ce0*/  @!P0 BRA `(.L_x_179) ;  /* 0xfffffffc00f08947 */ /* 0x004fea000383ffff */
[----:B------:R-:W-:Y:S05]  /*7cf0*/  BRA `(.L_x_180) ;  /* 0xffffffb400d47947 */ /* 0x000fea000383ffff */
.L_x_60:
[----:B------:R-:W-:-:S07]  /*7d00*/  MOV R0, UR5 ;  /* 0x0000000500007c02 */ /* 0x000fce0008000f00 */
.L_x_181:
[----:B-1----:R1:W2:Y:S02]  /*7d10*/  SYNCS.PHASECHK.TRANS64.TRYWAIT P0, [R0+URZ], R3 ;  /* 0x00000003000075a7 */ /* 0x0022a400080011ff */
[----:B--2---:R-:W-:Y:S05]  /*7d20*/  @!P0 NANOSLEEP.SYNCS 0x989680 ;  /* 0x009896800000895d */ /* 0x004fea0003900000 */
[----:B------:R-:W2:Y:S02]  /*7d30*/  @!P0 SYNCS.PHASECHK.TRANS64 P0, [R0+URZ], R3 ;  /* 0x00000003000085a7 */ /* 0x000ea400080010ff */
[----:B--2---:R-:W-:Y:S05]  /*7d40*/  @!P0 BRA `(.L_x_181) ;  /* 0xfffffffc00f08947 */ /* 0x004fea000383ffff */
[----:B------:R-:W-:Y:S05]  /*7d50*/  BRA `(.L_x_182) ;  /* 0xffffffb400e07947 */ /* 0x000fea000383ffff */
.L_x_61:
[----:B------:R-:W-:-:S07]  /*7d60*/  MOV R0, UR5 ;  /* 0x0000000500007c02 */ /* 0x000fce0008000f00 */
.L_x_183:
[----:B-1----:R1:W2:Y:S02]  /*7d70*/  SYNCS.PHASECHK.TRANS64.TRYWAIT P0, [R0+URZ], R3 ;  /* 0x00000003000075a7 */ /* 0x0022a400080011ff */
[----:B--2---:R-:W-:Y:S05]  /*7d80*/  @!P0 NANOSLEEP.SYNCS 0x989680 ;  /* 0x009896800000895d */ /* 0x004fea0003900000 */
[----:B------:R-:W2:Y:S02]  /*7d90*/  @!P0 SYNCS.PHASECHK.TRANS64 P0, [R0+URZ], R3 ;  /* 0x00000003000085a7 */ /* 0x000ea400080010ff */
[----:B--2---:R-:W-:Y:S05]  /*7da0*/  @!P0 BRA `(.L_x_183) ;  /* 0xfffffffc00f08947 */ /* 0x004fea000383ffff */
[----:B------:R-:W-:Y:S05]  /*7db0*/  BRA `(.L_x_184) ;  /* 0xffffffb400ec7947 */ /* 0x000fea000383ffff */
.L_x_62:
[----:B------:R-:W-:-:S07]  /*7dc0*/  MOV R0, UR5 ;  /* 0x0000000500007c02 */ /* 0x000fce0008000f00 */
.L_x_185:
[----:B-1----:R1:W2:Y:S02]  /*7dd0*/  SYNCS.PHASECHK.TRANS64.TRYWAIT P0, [R0+URZ], R3 ;  /* 0x00000003000075a7 */ /* 0x0022a400080011ff */
[----:B--2---:R-:W-:Y:S05]  /*7de0*/  @!P0 NANOSLEEP.SYNCS 0x989680 ;  /* 0x009896800000895d */ /* 0x004fea0003900000 */
[----:B------:R-:W2:Y:S02]  /*7df0*/  @!P0 SYNCS.PHASECHK.TRANS64 P0, [R0+URZ], R3 ;  /* 0x00000003000085a7 */ /* 0x000ea400080010ff */
[----:B--2---:R-:W-:Y:S05]  /*7e00*/  @!P0 BRA `(.L_x_185) ;  /* 0xfffffffc00f08947 */ /* 0x004fea000383ffff */
[----:B------:R-:W-:Y:S05]  /*7e10*/  BRA `(.L_x_186) ;  /* 0xffffffb400f87947 */ /* 0x000fea000383ffff */
.L_x_63:
[----:B------:R-:W-:-:S07]  /*7e20*/  MOV R0, UR5 ;  /* 0x0000000500007c02 */ /* 0x000fce0008000f00 */
.L_x_187:
[----:B-1----:R1:W2:Y:S02]  /*7e30*/  SYNCS.PHASECHK.TRANS64.TRYWAIT P0, [R0+URZ], R3 ;  /* 0x00000003000075a7 */ /* 0x0022a400080011ff */
[----:B--2---:R-:W-:Y:S05]  /*7e40*/  @!P0 NANOSLEEP.SYNCS 0x989680 ;  /* 0x009896800000895d */ /* 0x004fea0003900000 */
[----:B------:R-:W2:Y:S02]  /*7e50*/  @!P0 SYNCS.PHASECHK.TRANS64 P0, [R0+URZ], R3 ;  /* 0x00000003000085a7 */ /* 0x000ea400080010ff */
[----:B--2---:R-:W-:Y:S05]  /*7e60*/  @!P0 BRA `(.L_x_187) ;  /* 0xfffffffc00f08947 */ /* 0x004fea000383ffff */
[----:B------:R-:W-:Y:S05]  /*7e70*/  BRA `(.L_x_188) ;  /* 0xffffffb800047947 */ /* 0x000fea000383ffff */
.L_x_64:
[----:B------:R-:W-:-:S07]  /*7e80*/  MOV R0, UR5 ;  /* 0x0000000500007c02 */ /* 0x000fce0008000f00 */
.L_x_189:
[----:B-1----:R1:W2:Y:S02]  /*7e90*/  SYNCS.PHASECHK.TRANS64.TRYWAIT P0, [R0+URZ], R3 ;  /* 0x00000003000075a7 */ /* 0x0022a400080011ff */
[----:B--2---:R-:W-:Y:S05]  /*7ea0*/  @!P0 NANOSLEEP.SYNCS 0x989680 ;  /* 0x009896800000895d */ /* 0x004fea0003900000 */
[----:B------:R-:W2:Y:S02]  /*7eb0*/  @!P0 SYNCS.PHASECHK.TRANS64 P0, [R0+URZ], R3 ;  /* 0x00000003000085a7 */ /* 0x000ea400080010ff */
[----:B--2---:R-:W-:Y:S05]  /*7ec0*/  @!P0 BRA `(.L_x_189) ;  /* 0xfffffffc00f08947 */ /* 0x004fea000383ffff */
[----:B------:R-:W-:Y:S05]  /*7ed0*/  BRA `(.L_x_190) ;  /* 0xffffffb800107947 */ /* 0x000fea000383ffff */
.L_x_65:
[----:B------:R-:W-:-:S07]  /*7ee0*/  MOV R0, UR5 ;  /* 0x0000000500007c02 */ /* 0x000fce0008000f00 */
.L_x_191:
[----:B-1----:R1:W2:Y:S02]  /*7ef0*/  SYNCS.PHASECHK.TRANS64.TRYWAIT P0, [R0+URZ], R3 ;  /* 0x00000003000075a7 */ /* 0x0022a400080011ff */
[----:B--2---:R-:W-:Y:S05]  /*7f00*/  @!P0 NANOSLEEP.SYNCS 0x989680 ;  /* 0x009896800000895d */ /* 0x004fea0003900000 */
[----:B------:R-:W2:Y:S02]  /*7f10*/  @!P0 SYNCS.PHASECHK.TRANS64 P0, [R0+URZ], R3 ;  /* 0x00000003000085a7 */ /* 0x000ea400080010ff */
[----:B--2---:R-:W-:Y:S05]  /*7f20*/  @!P0 BRA `(.L_x_191) ;  /* 0xfffffffc00f08947 */ /* 0x004fea000383ffff */
[----:B------:R-:W-:Y:S05]  /*7f30*/  BRA `(.L_x_192) ;  /* 0xffffffb8001c7947 */ /* 0x000fea000383ffff */
.L_x_66:
[----:B------:R-:W-:-:S07]  /*7f40*/  MOV R0, UR5 ;  /* 0x0000000500007c02 */ /* 0x000fce0008000f00 */
.L_x_193:
[----:B-1----:R1:W2:Y:S02]  /*7f50*/  SYNCS.PHASECHK.TRANS64.TRYWAIT P0, [R0+URZ], R3 ;  /* 0x00000003000075a7 */ /* 0x0022a400080011ff */
[----:B--2---:R-:W-:Y:S05]  /*7f60*/  @!P0 NANOSLEEP.SYNCS 0x989680 ;  /* 0x009896800000895d */ /* 0x004fea0003900000 */
[----:B------:R-:W2:Y:S02]  /*7f70*/  @!P0 SYNCS.PHASECHK.TRANS64 P0, [R0+URZ], R3 ;  /* 0x00000003000085a7 */ /* 0x000ea400080010ff */
[----:B--2---:R-:W-:Y:S05]  /*7f80*/  @!P0 BRA `(.L_x_193) ;  /* 0xfffffffc00f08947 */ /* 0x004fea000383ffff */
[----:B------:R-:W-:Y:S05]  /*7f90*/  BRA `(.L_x_194) ;  /* 0xffffffb800287947 */ /* 0x000fea000383ffff */
.L_x_67:
[----:B------:R-:W-:-:S07]  /*7fa0*/  MOV R0, UR5 ;  /* 0x0000000500007c02 */ /* 0x000fce0008000f00 */
.L_x_195:
[----:B-1----:R1:W2:Y:S02]  /*7fb0*/  SYNCS.PHASECHK.TRANS64.TRYWAIT P0, [R0+URZ], R3 ;  /* 0x00000003000075a7 */ /* 0x0022a400080011ff */
[----:B--2---:R-:W-:Y:S05]  /*7fc0*/  @!P0 NANOSLEEP.SYNCS 0x989680 ;  /* 0x009896800000895d */ /* 0x004fea0003900000 */
[----:B------:R-:W2:Y:S02]  /*7fd0*/  @!P0 SYNCS.PHASECHK.TRANS64 P0, [R0+URZ], R3 ;  /* 0x00000003000085a7 */ /* 0x000ea400080010ff */
[----:B--2---:R-:W-:Y:S05]  /*7fe0*/  @!P0 BRA `(.L_x_195) ;  /* 0xfffffffc00f08947 */ /* 0x004fea000383ffff */
[----:B------:R-:W-:Y:S05]  /*7ff0*/  BRA `(.L_x_196) ;  /* 0xffffffb800347947 */ /* 0x000fea000383ffff */
.L_x_68:
[----:B------:R-:W-:-:S07]  /*8000*/  MOV R0, UR5 ;  /* 0x0000000500007c02 */ /* 0x000fce0008000f00 */
.L_x_197:
[----:B-1----:R1:W2:Y:S02]  /*8010*/  SYNCS.PHASECHK.TRANS64.TRYWAIT P0, [R0+URZ], R3 ;  /* 0x00000003000075a7 */ /* 0x0022a400080011ff */
[----:B--2---:R-:W-:Y:S05]  /*8020*/  @!P0 NANOSLEEP.SYNCS 0x989680 ;  /* 0x009896800000895d */ /* 0x004fea0003900000 */
[----:B------:R-:W2:Y:S02]  /*8030*/  @!P0 SYNCS.PHASECHK.TRANS64 P0, [R0+URZ], R3 ;  /* 0x00000003000085a7 */ /* 0x000ea400080010ff */
[----:B--2---:R-:W-:Y:S05]  /*8040*/  @!P0 BRA `(.L_x_197) ;  /* 0xfffffffc00f08947 */ /* 0x004fea000383ffff */
[----:B------:R-:W-:Y:S05]  /*8050*/  BRA `(.L_x_198) ;  /* 0xffffffb800407947 */ /* 0x000fea000383ffff */
.L_x_69:
[----:B------:R-:W-:-:S07]  /*8060*/  MOV R0, UR5 ;  /* 0x0000000500007c02 */ /* 0x000fce0008000f00 */
.L_x_199:
[----:B-1----:R1:W2:Y:S02]  /*8070*/  SYNCS.PHASECHK.TRANS64.TRYWAIT P0, [R0+URZ], R3 ;  /* 0x00000003000075a7 */ /* 0x0022a400080011ff */
[----:B--2---:R-:W-:Y:S05]  /*8080*/  @!P0 NANOSLEEP.SYNCS 0x989680 ;  /* 0x009896800000895d */ /* 0x004fea0003900000 */
[----:B------:R-:W2:Y:S02]  /*8090*/  @!P0 SYNCS.PHASECHK.TRANS64 P0, [R0+URZ], R3 ;  /* 0x00000003000085a7 */ /* 0x000ea400080010ff */
[----:B--2---:R-:W-:Y:S05]  /*80a0*/  @!P0 BRA `(.L_x_199) ;  /* 0xfffffffc00f08947 */ /* 0x004fea000383ffff */
[----:B------:R-:W-:Y:S05]  /*80b0*/  BRA `(.L_x_200) ;  /* 0xffffffb8004c7947 */ /* 0x000fea000383ffff */
.L_x_70:
[----:B------:R-:W-:-:S07]  /*80c0*/  MOV R0, UR5 ;  /* 0x0000000500007c02 */ /* 0x000fce0008000f00 */
.L_x_201:
[----:B-1----:R1:W2:Y:S02]  /*80d0*/  SYNCS.PHASECHK.TRANS64.TRYWAIT P0, [R0+URZ], R3 ;  /* 0x00000003000075a7 */ /* 0x0022a400080011ff */
[----:B--2---:R-:W-:Y:S05]  /*80e0*/  @!P0 NANOSLEEP.SYNCS 0x989680 ;  /* 0x009896800000895d */ /* 0x004fea0003900000 */
[----:B------:R-:W2:Y:S02]  /*80f0*/  @!P0 SYNCS.PHASECHK.TRANS64 P0, [R0+URZ], R3 ;  /* 0x00000003000085a7 */ /* 0x000ea400080010ff */
[----:B--2---:R-:W-:Y:S05]  /*8100*/  @!P0 BRA `(.L_x_201) ;  /* 0xfffffffc00f08947 */ /* 0x004fea000383ffff */
[----:B------:R-:W-:Y:S05]  /*8110*/  BRA `(.L_x_202) ;  /* 0xffffffb800587947 */ /* 0x000fea000383ffff */
.L_x_71:
[----:B------:R-:W-:-:S07]  /*8120*/  MOV R0, UR5 ;  /* 0x0000000500007c02 */ /* 0x000fce0008000f00 */
.L_x_203:
[----:B-1----:R1:W2:Y:S02]  /*8130*/  SYNCS.PHASECHK.TRANS64.TRYWAIT P0, [R0+URZ], R3 ;  /* 0x00000003000075a7 */ /* 0x0022a400080011ff */
[----:B--2---:R-:W-:Y:S05]  /*8140*/  @!P0 NANOSLEEP.SYNCS 0x989680 ;  /* 0x009896800000895d */ /* 0x004fea0003900000 */
[----:B------:R-:W2:Y:S02]  /*8150*/  @!P0 SYNCS.PHASECHK.TRANS64 P0, [R0+URZ], R3 ;  /* 0x00000003000085a7 */ /* 0x000ea400080010ff */
[----:B--2---:R-:W-:Y:S05]  /*8160*/  @!P0 BRA `(.L_x_203) ;  /* 0xfffffffc00f08947 */ /* 0x004fea000383ffff */
[----:B------:R-:W-:Y:S05]  /*8170*/  BRA `(.L_x_204) ;  /* 0xffffffb800647947 */ /* 0x000fea000383ffff */
.L_x_72:
[----:B------:R-:W-:-:S07]  /*8180*/  MOV R0, UR5 ;  /* 0x0000000500007c02 */ /* 0x000fce0008000f00 */
.L_x_205:
[----:B-1----:R1:W2:Y:S02]  /*8190*/  SYNCS.PHASECHK.TRANS64.TRYWAIT P0, [R0+URZ], R3 ;  /* 0x00000003000075a7 */ /* 0x0022a400080011ff */
[----:B--2---:R-:W-:Y:S05]  /*81a0*/  @!P0 NANOSLEEP.SYNCS 0x989680 ;  /* 0x009896800000895d */ /* 0x004fea0003900000 */
[----:B------:R-:W2:Y:S02]  /*81b0*/  @!P0 SYNCS.PHASECHK.TRANS64 P0, [R0+URZ], R3 ;  /* 0x00000003000085a7 */ /* 0x000ea400080010ff */
[----:B--2---:R-:W-:Y:S05]  /*81c0*/  @!P0 BRA `(.L_x_205) ;  /* 0xfffffffc00f08947 */ /* 0x004fea000383ffff */
[----:B------:R-:W-:Y:S05]  /*81d0*/  BRA `(.L_x_206) ;  /* 0xffffffb800707947 */ /* 0x000fea000383ffff */
.L_x_73:
[----:B------:R-:W-:-:S07]  /*81e0*/  MOV R0, UR5 ;  /* 0x0000000500007c02 */ /* 0x000fce0008000f00 */
.L_x_207:
[----:B-1----:R1:W2:Y:S02]  /*81f0*/  SYNCS.PHASECHK.TRANS64.TRYWAIT P0, [R0+URZ], R3 ;  /* 0x00000003000075a7 */ /* 0x0022a400080011ff */
[----:B--2---:R-:W-:Y:S05]  /*8200*/  @!P0 NANOSLEEP.SYNCS 0x989680 ;  /* 0x009896800000895d */ /* 0x004fea0003900000 */
[----:B------:R-:W2:Y:S02]  /*8210*/  @!P0 SYNCS.PHASECHK.TRANS64 P0, [R0+URZ], R3 ;  /* 0x00000003000085a7 */ /* 0x000ea400080010ff */
[----:B--2---:R-:W-:Y:S05]  /*8220*/  @!P0 BRA `(.L_x_207) ;  /* 0xfffffffc00f08947 */ /* 0x004fea000383ffff */
[----:B------:R-:W-:Y:S05]  /*8230*/  BRA `(.L_x_208) ;  /* 0xffffffb8007c7947 */ /* 0x000fea000383ffff */
.L_x_74:
[----:B------:R-:W-:-:S07]  /*8240*/  MOV R0, UR5 ;  /* 0x0000000500007c02 */ /* 0x000fce0008000f00 */
.L_x_209:
[----:B-1----:R1:W2:Y:S02]  /*8250*/  SYNCS.PHASECHK.TRANS64.TRYWAIT P0, [R0+URZ], R3 ;  /* 0x00000003000075a7 */ /* 0x0022a400080011ff */
[----:B--2---:R-:W-:Y:S05]  /*8260*/  @!P0 NANOSLEEP.SYNCS 0x989680 ;  /* 0x009896800000895d */ /* 0x004fea0003900000 */
[----:B------:R-:W2:Y:S02]  /*8270*/  @!P0 SYNCS.PHASECHK.TRANS64 P0, [R0+URZ], R3 ;  /* 0x00000003000085a7 */ /* 0x000ea400080010ff */
[----:B--2---:R-:W-:Y:S05]  /*8280*/  @!P0 BRA `(.L_x_209) ;  /* 0xfffffffc00f08947 */ /* 0x004fea000383ffff */
[----:B------:R-:W-:Y:S05]  /*8290*/  BRA `(.L_x_210) ;  /* 0xffffffb800887947 */ /* 0x000fea000383ffff */
.L_x_75:
[----:B------:R-:W-:-:S07]  /*82a0*/  MOV R0, UR5 ;  /* 0x0000000500007c02 */ /* 0x000fce0008000f00 */
.L_x_211:
[----:B-1----:R1:W2:Y:S02]  /*82b0*/  SYNCS.PHASECHK.TRANS64.TRYWAIT P0, [R0+URZ], R3 ;  /* 0x00000003000075a7 */ /* 0x0022a400080011ff */
[----:B--2---:R-:W-:Y:S05]  /*82c0*/  @!P0 NANOSLEEP.SYNCS 0x989680 ;  /* 0x009896800000895d */ /* 0x004fea0003900000 */
[----:B------:R-:W2:Y:S02]  /*82d0*/  @!P0 SYNCS.PHASECHK.TRANS64 P0, [R0+URZ], R3 ;  /* 0x00000003000085a7 */ /* 0x000ea400080010ff */
[----:B--2---:R-:W-:Y:S05]  /*82e0*/  @!P0 BRA `(.L_x_211) ;  /* 0xfffffffc00f08947 */ /* 0x004fea000383ffff */
[----:B------:R-:W-:Y:S05]  /*82f0*/  BRA `(.L_x_212) ;  /* 0xffffffb800947947 */ /* 0x000fea000383ffff */
.L_x_76:
[----:B------:R-:W-:-:S07]  /*8300*/  MOV R0, UR5 ;  /* 0x0000000500007c02 */ /* 0x000fce0008000f00 */
.L_x_213:
[----:B-1----:R1:W2:Y:S02]  /*8310*/  SYNCS.PHASECHK.TRANS64.TRYWAIT P0, [R0+URZ], R3 ;  /* 0x00000003000075a7 */ /* 0x0022a400080011ff */
[----:B--2---:R-:W-:Y:S05]  /*8320*/  @!P0 NANOSLEEP.SYNCS 0x989680 ;  /* 0x009896800000895d */ /* 0x004fea0003900000 */
[----:B------:R-:W2:Y:S02]  /*8330*/  @!P0 SYNCS.PHASECHK.TRANS64 P0, [R0+URZ], R3 ;  /* 0x00000003000085a7 */ /* 0x000ea400080010ff */
[----:B--2---:R-:W-:Y:S05]  /*8340*/  @!P0 BRA `(.L_x_213) ;  /* 0xfffffffc00f08947 */ /* 0x004fea000383ffff */
[----:B------:R-:W-:Y:S05]  /*8350*/  BRA `(.L_x_214) ;  /* 0xffffffb800a07947 */ /* 0x000fea000383ffff */
.L_x_77:
[----:B------:R-:W-:-:S07]  /*8360*/  MOV R0, UR5 ;  /* 0x0000000500007c02 */ /* 0x000fce0008000f00 */
.L_x_215:
[----:B-1----:R1:W2:Y:S02]  /*8370*/  SYNCS.PHASECHK.TRANS64.TRYWAIT P0, [R0+URZ], R3 ;  /* 0x00000003000075a7 */ /* 0x0022a400080011ff */
[----:B--2---:R-:W-:Y:S05]  /*8380*/  @!P0 NANOSLEEP.SYNCS 0x989680 ;  /* 0x009896800000895d */ /* 0x004fea0003900000 */
[----:B------:R-:W2:Y:S02]  /*8390*/  @!P0 SYNCS.PHASECHK.TRANS64 P0, [R0+URZ], R3 ;  /* 0x00000003000085a7 */ /* 0x000ea400080010ff */
[----:B--2---:R-:W-:Y:S05]  /*83a0*/  @!P0 BRA `(.L_x_215) ;  /* 0xfffffffc00f08947 */ /* 0x004fea000383ffff */
[----:B------:R-:W-:Y:S05]  /*83b0*/  BRA `(.L_x_216) ;  /* 0xffffffb800ac7947 */ /* 0x000fea000383ffff */
.L_x_78:
[----:B------:R-:W-:-:S07]  /*83c0*/  MOV R0, UR5 ;  /* 0x0000000500007c02 */ /* 0x000fce0008000f00 */
.L_x_217:
[----:B-1----:R1:W2:Y:S02]  /*83d0*/  SYNCS.PHASECHK.TRANS64.TRYWAIT P0, [R0+URZ], R3 ;  /* 0x00000003000075a7 */ /* 0x0022a400080011ff */
[----:B--2---:R-:W-:Y:S05]  /*83e0*/  @!P0 NANOSLEEP.SYNCS 0x989680 ;  /* 0x009896800000895d */ /* 0x004fea0003900000 */
[----:B------:R-:W2:Y:S02]  /*83f0*/  @!P0 SYNCS.PHASECHK.TRANS64 P0, [R0+URZ], R3 ;  /* 0x00000003000085a7 */ /* 0x000ea400080010ff */
[----:B--2---:R-:W-:Y:S05]  /*8400*/  @!P0 BRA `(.L_x_217) ;  /* 0xfffffffc00f08947 */ /* 0x004fea000383ffff */
[----:B------:R-:W-:Y:S05]  /*8410*/  BRA `(.L_x_218) ;  /* 0xffffffb800b87947 */ /* 0x000fea000383ffff */
.L_x_79:
[----:B------:R-:W-:-:S07]  /*8420*/  MOV R0, UR5 ;  /* 0x0000000500007c02 */ /* 0x000fce0008000f00 */
.L_x_219:
[----:B-1----:R1:W2:Y:S02]  /*8430*/  SYNCS.PHASECHK.TRANS64.TRYWAIT P0, [R0+URZ], R3 ;  /* 0x00000003000075a7 */ /* 0x0022a400080011ff */
[----:B--2---:R-:W-:Y:S05]  /*8440*/  @!P0 NANOSLEEP.SYNCS 0x989680 ;  /* 0x009896800000895d */ /* 0x004fea0003900000 */
[----:B------:R-:W2:Y:S02]  /*8450*/  @!P0 SYNCS.PHASECHK.TRANS64 P0, [R0+URZ], R3 ;  /* 0x00000003000085a7 */ /* 0x000ea400080010ff */
[----:B--2---:R-:W-:Y:S05]  /*8460*/  @!P0 BRA `(.L_x_219) ;  /* 0xfffffffc00f08947 */ /* 0x004fea000383ffff */
[----:B------:R-:W-:Y:S05]  /*8470*/  BRA `(.L_x_220) ;  /* 0xffffffb800c47947 */ /* 0x000fea000383ffff */
.L_x_82:
[----:B-1----:R1:W2:Y:S02]  /*8480*/  SYNCS.PHASECHK.TRANS64.TRYWAIT P0, [R0+URZ+0x340], R9 ;  /* 0x00034009000075a7 */ /* 0x0022a400080011ff */
[----:B--2---:R-:W-:Y:S05]  /*8490*/  @!P0 NANOSLEEP.SYNCS 0x989680 ;  /* 0x009896800000895d */ /* 0x004fea0003900000 */
[----:B------:R-:W2:Y:S02]  /*84a0*/  @!P0 SYNCS.PHASECHK.TRANS64 P0, [R0+URZ+0x340], R9 ;  /* 0x00034009000085a7 */ /* 0x000ea400080010ff */
[----:B--2---:R-:W-:Y:S05]  /*84b0*/  @!P0 BRA `(.L_x_82) ;  /* 0xfffffffc00f08947 */ /* 0x004fea000383ffff */
[----:B------:R-:W-:Y:S05]  /*84c0*/  BRA `(.L_x_221) ;  /* 0xffffffbc00247947 */ /* 0x000fea000383ffff */
.L_x_83:
[----:B------:R-:W-:-:S07]  /*84d0*/  MOV R0, UR5 ;  /* 0x0000000500007c02 */ /* 0x000fce0008000f00 */
.L_x_222:
[----:B-1----:R1:W2:Y:S02]  /*84e0*/  SYNCS.PHASECHK.TRANS64.TRYWAIT P0, [R0+URZ+0x2f0], R11 ;  /* 0x0002f00b000075a7 */ /* 0x0022a400080011ff */
[----:B--2---:R-:W-:Y:S05]  /*84f0*/  @!P0 NANOSLEEP.SYNCS 0x989680 ;  /* 0x009896800000895d */ /* 0x004fea0003900000 */
[----:B------:R-:W2:Y:S02]  /*8500*/  @!P0 SYNCS.PHASECHK.TRANS64 P0, [R0+URZ+0x2f0], R11 ;  /* 0x0002f00b000085a7 */ /* 0x000ea400080010ff */
[----:B--2---:R-:W-:Y:S05]  /*8510*/  @!P0 BRA `(.L_x_222) ;  /* 0xfffffffc00f08947 */ /* 0x004fea000383ffff */
[----:B------:R-:W-:Y:S05]  /*8520*/  BRA `(.L_x_223) ;  /* 0xffffffbc00347947 */ /* 0x000fea000383ffff */
.L_x_84:
[----:B-1----:R1:W2:Y:S02]  /*8530*/  SYNCS.PHASECHK.TRANS64.TRYWAIT P1, [R0+URZ+0x2e0], R9 ;  /* 0x0002e009000075a7 */ /* 0x0022a400080211ff */
[----:B--2---:R-:W-:Y:S05]  /*8540*/  @!P1 NANOSLEEP.SYNCS 0x989680 ;  /* 0x009896800000995d */ /* 0x004fea0003900000 */
[----:B------:R-:W2:Y:S02]  /*8550*/  @!P1 SYNCS.PHASECHK.TRANS64 P1, [R0+URZ+0x2e0], R9 ;  /* 0x0002e009000095a7 */ /* 0x000ea400080210ff */
[----:B--2---:R-:W-:Y:S05]  /*8560*/  @!P1 BRA `(.L_x_84) ;  /* 0xfffffffc00f09947 */ /* 0x004fea000383ffff */
[----:B------:R-:W-:Y:S05]  /*8570*/  BRA `(.L_x_224) ;  /* 0xffffffbc00647947 */ /* 0x000fea000383ffff */
.L_x_87:
[----:B------:R-:W-:-:S07]  /*8580*/  MOV R0, UR5 ;  /* 0x0000000500007c02 */ /* 0x000fce0008000f00 */
.L_x_225:
[----:B-1----:R1:W2:Y:S02]  /*8590*/  SYNCS.PHASECHK.TRANS64.TRYWAIT P0, [R0+URZ+0x2f0], R3 ;  /* 0x0002f003000075a7 */ /* 0x0022a400080011ff */
[----:B--2---:R-:W-:Y:S05]  /*85a0*/  @!P0 NANOSLEEP.SYNCS 0x989680 ;  /* 0x009896800000895d */ /* 0x004fea0003900000 */
[----:B------:R-:W2:Y:S02]  /*85b0*/  @!P0 SYNCS.PHASECHK.TRANS64 P0, [R0+URZ+0x2f0], R3 ;  /* 0x0002f003000085a7 */ /* 0x000ea400080010ff */
[----:B--2---:R-:W-:Y:S05]  /*85c0*/  @!P0 BRA `(.L_x_225) ;  /* 0xfffffffc00f08947 */ /* 0x004fea000383ffff */
[----:B------:R-:W-:Y:S05]  /*85d0*/  BRA `(.L_x_86) ;  /* 0xffffffbc00b87947 */ /* 0x000fea000383ffff */
.L_x_94:
[----:B-1----:R1:W2:Y:S02]  /*85e0*/  SYNCS.PHASECHK.TRANS64.TRYWAIT P1, [R0+URZ+0x2e0], R5 ;  /* 0x0002e005000075a7 */ /* 0x0022a400080211ff */
[----:B--2---:R-:W-:Y:S05]  /*85f0*/  @!P1 NANOSLEEP.SYNCS 0x989680 ;  /* 0x009896800000995d */ /* 0x004fea0003900000 */
[----:B------:R-:W2:Y:S02]  /*8600*/  @!P1 SYNCS.PHASECHK.TRANS64 P1, [R0+URZ+0x2e0], R5 ;  /* 0x0002e005000095a7 */ /* 0x000ea400080210ff */
[----:B--2---:R-:W-:Y:S05]  /*8610*/  @!P1 BRA `(.L_x_94) ;  /* 0xfffffffc00f09947 */ /* 0x004fea000383ffff */
[----:B------:R-:W-:Y:S05]  /*8620*/  BRA `(.L_x_226) ;  /* 0xffffffc400187947 */ /* 0x000fea000383ffff */
.L_x_95:
[----:B------:R-:W-:-:S07]  /*8630*/  MOV R3, UR8 ;  /* 0x0000000800037c02 */ /* 0x000fce0008000f00 */
.L_x_227:
[----:B-1----:R1:W2:Y:S02]  /*8640*/  SYNCS.PHASECHK.TRANS64.TRYWAIT P0, [R3+URZ+0x320], R0 ;  /* 0x00032000030075a7 */ /* 0x0022a400080011ff */
[----:B--2---:R-:W-:Y:S05]  /*8650*/  @!P0 NANOSLEEP.SYNCS 0x989680 ;  /* 0x009896800000895d */ /* 0x004fea0003900000 */
[----:B------:R-:W2:Y:S02]  /*8660*/  @!P0 SYNCS.PHASECHK.TRANS64 P0, [R3+URZ+0x320], R0 ;  /* 0x00032000030085a7 */ /* 0x000ea400080010ff */
[----:B--2---:R-:W-:Y:S05]  /*8670*/  @!P0 BRA `(.L_x_227) ;  /* 0xfffffffc00f08947 */ /* 0x004fea000383ffff */
[----:B------:R-:W-:Y:S05]  /*8680*/  BRA `(.L_x_228) ;  /* 0xffffffc400687947 */ /* 0x000fea000383ffff */
.L_x_98:
[----:B------:R-:W-:Y:S07]  /*8690*/  MOV R0, UR7 ;  /* 0x0000000700007c02 */ /* 0x000fee0008000f00 */
.L_x_229:
[----:B-1----:R1:W2:Y:S02]  /*86a0*/  SYNCS.PHASECHK.TRANS64.TRYWAIT P0, [R0+URZ], R3 ;  /* 0x00000003000075a7 */ /* 0x0022a400080011ff */
[----:B--2---:R-:W-:Y:S05]  /*86b0*/  @!P0 NANOSLEEP.SYNCS 0x989680 ;  /* 0x009896800000895d */ /* 0x004fea0003900000 */
[----:B------:R-:W2:Y:S02]  /*86c0*/  @!P0 SYNCS.PHASECHK.TRANS64 P0, [R0+URZ], R3 ;  /* 0x00000003000085a7 */ /* 0x000ea400080010ff */
[----:B--2---:R-:W-:Y:S05]  /*86d0*/  @!P0 BRA `(.L_x_229) ;  /* 0xfffffffc00f08947 */ /* 0x004fea000383ffff */
[----:B------:R-:W-:Y:S05]  /*86e0*/  BRA `(.L_x_97) ;  /* 0xffffffc400847947 */ /* 0x000fea000383ffff */
.L_x_101:
[----:B------:R-:W-:-:S07]  /*86f0*/  MOV R0, UR5 ;  /* 0x0000000500007c02 */ /* 0x000fce0008000f00 */
.L_x_230:
[----:B--2---:R2:W4:Y:S02]  /*8700*/  SYNCS.PHASECHK.TRANS64.TRYWAIT P0, [R0+URZ], R3 ;  /* 0x00000003000075a7 */ /* 0x00452400080011ff */
[----:B----4-:R-:W-:Y:S05]  /*8710*/  @!P0 NANOSLEEP.SYNCS 0x989680 ;  /* 0x009896800000895d */ /* 0x010fea0003900000 */
[----:B------:R-:W4:Y:S02]  /*8720*/  @!P0 SYNCS.PHASECHK.TRANS64 P0, [R0+URZ], R3 ;  /* 0x00000003000085a7 */ /* 0x000f2400080010ff */
[----:B----4-:R-:W-:Y:S05]  /*8730*/  @!P0 BRA `(.L_x_230) ;  /* 0xfffffffc00f08947 */ /* 0x010fea000383ffff */
[----:B------:R-:W-:Y:S05]  /*8740*/  BRA `(.L_x_231) ;  /* 0xffffffc800387947 */ /* 0x000fea000383ffff */
.L_x_102:
[----:B------:R-:W-:-:S07]  /*8750*/  MOV R0, UR5 ;  /* 0x0000000500007c02 */ /* 0x000fce0008000f00 */
.L_x_232:
[----:B-1----:R1:W2:Y:S02]  /*8760*/  SYNCS.PHASECHK.TRANS64.TRYWAIT P0, [R0+URZ], R3 ;  /* 0x00000003000075a7 */ /* 0x0022a400080011ff */
[----:B--2---:R-:W-:Y:S05]  /*8770*/  @!P0 NANOSLEEP.SYNCS 0x989680 ;  /* 0x009896800000895d */ /* 0x004fea0003900000 */
[----:B------:R-:W2:Y:S02]  /*8780*/  @!P0 SYNCS.PHASECHK.TRANS64 P0, [R0+URZ], R3 ;  /* 0x00000003000085a7 */ /* 0x000ea400080010ff */
[----:B--2---:R-:W-:Y:S05]  /*8790*/  @!P0 BRA `(.L_x_232) ;  /* 0xfffffffc00f08947 */ /* 0x004fea000383ffff */
[----:B------:R-:W-:Y:S05]  /*87a0*/  BRA `(.L_x_233) ;  /* 0xffffffc800447947 */ /* 0x000fea000383ffff */
.L_x_103:
[----:B------:R-:W-:-:S07]  /*87b0*/  MOV R0, UR5 ;  /* 0x0000000500007c02 */ /* 0x000fce0008000f00 */
.L_x_234:
[----:B-1----:R1:W2:Y:S02]  /*87c0*/  SYNCS.PHASECHK.TRANS64.TRYWAIT P0, [R0+URZ], R3 ;  /* 0x00000003000075a7 */ /* 0x0022a400080011ff */
[----:B--2---:R-:W-:Y:S05]  /*87d0*/  @!P0 NANOSLEEP.SYNCS 0x989680 ;  /* 0x009896800000895d */ /* 0x004fea0003900000 */
[----:B------:R-:W2:Y:S02]  /*87e0*/  @!P0 SYNCS.PHASECHK.TRANS64 P0, [R0+URZ], R3 ;  /* 0x00000003000085a7 */ /* 0x000ea400080010ff */
[----:B--2---:R-:W-:Y:S05]  /*87f0*/  @!P0 BRA `(.L_x_234) ;  /* 0xfffffffc00f08947 */ /* 0x004fea000383ffff */
[----:B------:R-:W-:Y:S05]  /*8800*/  BRA `(.L_x_235) ;  /* 0xffffffc800507947 */ /* 0x000fea000383ffff */
.L_x_104:
[----:B------:R-:W-:-:S07]  /*8810*/  MOV R0, UR7 ;  /* 0x0000000700007c02 */ /* 0x000fce0008000f00 */
.L_x_236:
[----:B-1----:R1:W2:Y:S02]  /*8820*/  SYNCS.PHASECHK.TRANS64.TRYWAIT P0, [R0+URZ], R3 ;  /* 0x00000003000075a7 */ /* 0x0022a400080011ff */
[----:B--2---:R-:W-:Y:S05]  /*8830*/  @!P0 NANOSLEEP.SYNCS 0x989680 ;  /* 0x009896800000895d */ /* 0x004fea0003900000 */
[----:B------:R-:W2:Y:S02]  /*8840*/  @!P0 SYNCS.PHASECHK.TRANS64 P0, [R0+URZ], R3 ;  /* 0x00000003000085a7 */ /* 0x000ea400080010ff */
[----:B--2---:R-:W-:Y:S05]  /*8850*/  @!P0 BRA `(.L_x_236) ;  /* 0xfffffffc00f08947 */ /* 0x004fea000383ffff */
[----:B------:R-:W-:Y:S05]  /*8860*/  BRA `(.L_x_237) ;  /* 0xffffffc8005c7947 */ /* 0x000fea000383ffff */
.L_x_109:
[----:B---3--:R3:W1:Y:S02]  /*8870*/  SYNCS.PHASECHK.TRANS64.TRYWAIT P0, [R0+URZ+0x2e0], R3 ;  /* 0x0002e003000075a7 */ /* 0x00866400080011ff */
[----:B-1----:R-:W-:Y:S05]  /*8880*/  @!P0 NANOSLEEP.SYNCS 0x989680 ;  /* 0x009896800000895d */ /* 0x002fea0003900000 */
[----:B------:R-:W1:Y:S02]  /*8890*/  @!P0 SYNCS.PHASECHK.TRANS64 P0, [R0+URZ+0x2e0], R3 ;  /* 0x0002e003000085a7 */ /* 0x000e6400080010ff */
[----:B-1----:R-:W-:Y:S05]  /*88a0*/  @!P0 BRA `(.L_x_109) ;  /* 0xfffffffc00f08947 */ /* 0x002fea000383ffff */
[----:B------:R-:W-:Y:S05]  /*88b0*/  BRA `(.L_x_238) ;  /* 0xffffffcc005c7947 */ /* 0x000fea000383ffff */
.L_x_112:
[----:B------:R-:W-:Y:S07]  /*88c0*/  MOV R0, UR6 ;  /* 0x0000000600007c02 */ /* 0x000fee0008000f00 */
.L_x_239:
[----:B---3--:R3:W1:Y:S02]  /*88d0*/  SYNCS.PHASECHK.TRANS64.TRYWAIT P0, [R0+URZ+0x2d8], R3 ;  /* 0x0002d803000075a7 */ /* 0x00866400080011ff */
[----:B-1----:R-:W-:Y:S05]  /*88e0*/  @!P0 NANOSLEEP.SYNCS 0x989680 ;  /* 0x009896800000895d */ /* 0x002fea0003900000 */
[----:B------:R-:W1:Y:S02]  /*88f0*/  @!P0 SYNCS.PHASECHK.TRANS64 P0, [R0+URZ+0x2d8], R3 ;  /* 0x0002d803000085a7 */ /* 0x000e6400080010ff */
[----:B-1----:R-:W-:Y:S05]  /*8900*/  @!P0 BRA `(.L_x_239) ;  /* 0xfffffffc00f08947 */ /* 0x002fea000383ffff */
[----:B------:R-:W-:Y:S05]  /*8910*/  BRA `(.L_x_111) ;  /* 0xffffffd000487947 */ /* 0x000fea000383ffff */
.L_x_115:
[----:B------:R-:W-:Y:S07]  /*8920*/  MOV R3, UR6 ;  /* 0x0000000600037c02 */ /* 0x000fee0008000f00 */
.L_x_240:
[----:B-1----:R1:W2:Y:S02]  /*8930*/  SYNCS.PHASECHK.TRANS64.TRYWAIT P2, [R3+URZ+0x2c8], R28 ;  /* 0x0002c81c030075a7 */ /* 0x0022a400080411ff */
[----:B--2---:R-:W-:Y:S05]  /*8940*/  @!P2 NANOSLEEP.SYNCS 0x989680 ;  /* 0x009896800000a95d */ /* 0x004fea0003900000 */
[----:B------:R-:W2:Y:S02]  /*8950*/  @!P2 SYNCS.PHASECHK.TRANS64 P2, [R3+URZ+0x2c8], R28 ;  /* 0x0002c81c0300a5a7 */ /* 0x000ea400080410ff */
[----:B--2---:R-:W-:Y:S05]  /*8960*/  @!P2 BRA `(.L_x_240) ;  /* 0xfffffffc00f0a947 */ /* 0x004fea000383ffff */
[----:B------:R-:W-:Y:S05]  /*8970*/  BRA `(.L_x_241) ;  /* 0xffffffd000dc7947 */ /* 0x000fea000383ffff */
.L_x_118:
[----:B--2---:R2:W4:Y:S02]  /*8980*/  SYNCS.PHASECHK.TRANS64.TRYWAIT P0, [R0+URZ+0x2e0], R3 ;  /* 0x0002e003000075a7 */ /* 0x00452400080011ff */
[----:B----4-:R-:W-:Y:S05]  /*8990*/  @!P0 NANOSLEEP.SYNCS 0x989680 ;  /* 0x009896800000895d */ /* 0x010fea0003900000 */
[----:B------:R-:W4:Y:S02]  /*89a0*/  @!P0 SYNCS.PHASECHK.TRANS64 P0, [R0+URZ+0x2e0], R3 ;  /* 0x0002e003000085a7 */ /* 0x000f2400080010ff */
[----:B----4-:R-:W-:Y:S05]  /*89b0*/  @!P0 BRA `(.L_x_118) ;  /* 0xfffffffc00f08947 */ /* 0x010fea000383ffff */
[----:B------:R-:W-:Y:S05]  /*89c0*/  BRA `(.L_x_242) ;  /* 0xffffffd800087947 */ /* 0x000fea000383ffff */
.L_x_124:
[----:B------:R-:W-:Y:S07]  /*89d0*/  MOV R0, UR46 ;  /* 0x0000002e00007c02 */ /* 0x000fee0008000f00 */
.L_x_243:
[----:B-1----:R1:W2:Y:S02]  /*89e0*/  SYNCS.PHASECHK.TRANS64.TRYWAIT P1, [R0+URZ+0x2c0], R3 ;  /* 0x0002c003000075a7 */ /* 0x0022a400080211ff */
[----:B--2---:R-:W-:Y:S05]  /*89f0*/  @!P1 NANOSLEEP.SYNCS 0x989680 ;  /* 0x009896800000995d */ /* 0x004fea0003900000 */
[----:B------:R-:W2:Y:S02]  /*8a00*/  @!P1 SYNCS.PHASECHK.TRANS64 P1, [R0+URZ+0x2c0], R3 ;  /* 0x0002c003000095a7 */ /* 0x000ea400080210ff */
[----:B--2---:R-:W-:Y:S05]  /*8a10*/  @!P1 BRA `(.L_x_243) ;  /* 0xfffffffc00f09947 */ /* 0x004fea000383ffff */
[----:B------:R-:W-:Y:S05]  /*8a20*/  BRA `(.L_x_123) ;  /* 0xffffffe0003c7947 */ /* 0x000fea000383ffff */
.L_x_126:
[----:B------:R-:W-:Y:S07]  /*8a30*/  MOV R3, UR50 ;  /* 0x0000003200037c02 */ /* 0x000fee0008000f00 */
.L_x_244:
[----:B-1----:R1:W3:Y:S02]  /*8a40*/  SYNCS.PHASECHK.TRANS64.TRYWAIT P1, [R3+URZ+0x300], R10 ;  /* 0x0003000a030075a7 */ /* 0x0022e400080211ff */
[----:B---3--:R-:W-:Y:S05]  /*8a50*/  @!P1 NANOSLEEP.SYNCS 0x989680 ;  /* 0x009896800000995d */ /* 0x008fea0003900000 */
[----:B------:R-:W3:Y:S02]  /*8a60*/  @!P1 SYNCS.PHASECHK.TRANS64 P1, [R3+URZ+0x300], R10 ;  /* 0x0003000a030095a7 */ /* 0x000ee400080210ff */
[----:B---3--:R-:W-:Y:S05]  /*8a70*/  @!P1 BRA `(.L_x_244) ;  /* 0xfffffffc00f09947 */ /* 0x008fea000383ffff */
[----:B------:R-:W-:Y:S05]  /*8a80*/  BRA `(.L_x_125) ;  /* 0xffffffe000987947 */ /* 0x000fea000383ffff */
        .weak           $__internal_0_$__cuda_sm10x_tcgen05_guardrail_trap_col_being_dealloced_not_returned_by_alloc
        .type           $__internal_0_$__cuda_sm10x_tcgen05_guardrail_trap_col_being_dealloced_not_returned_by_alloc,@function
        .size           $__internal_0_$__cuda_sm10x_tcgen05_guardrail_trap_col_being_dealloced_not_returned_by_alloc,($__internal_1_$__cuda_sm10x_tcgen05_guardrail_trap_phase_invalid_during_alloc - $__internal_0_$__cuda_sm10x_tcgen05_guardrail_trap_col_being_dealloced_not_returned_by_alloc)
$__internal_0_$__cuda_sm10x_tcgen05_guardrail_trap_col_being_dealloced_not_returned_by_alloc:
[----:B------:R-:W-:Y:S05]  /*8a90*/  BPT.TRAP 0x1 ;  /* 0x000000040000795c */ /* 0x000fea0000300000 */
[----:B------:R-:W-:-:S04]  /*8aa0*/  HFMA2 R3, -RZ, RZ, 0, 0 ;  /* 0x00000000ff037431 */ /* 0x000fc800000001ff */
[----:B------:R-:W-:Y:S05]  /*8ab0*/  RET.REL.NODEC R2 `(_ZN7cutlass13device_kernelINS_4gemm6kernel13GemmUniversalIN4cute5tupleIJiiiiEEENS1_10collective13CollectiveMmaINS1_35MainloopSm100TmaUmmaWarpSpecializedILi44ELi2ELi4ENS5_IJNS4_1CILi1EEESB_SB_EEEEENS5_IJNSA_ILi64EEENSA_ILi16EEESE_EEENS_12float_e4m3_tENS5_IJlSB_lEEESH_SI_NS4_8TiledMMAINS4_8MMA_AtomIJNS4_10MMA_TraitsINS4_19SM100_MMA_F8F6F4_SSEJSH_SH_fSE_SF_NS4_17integral_constantINS4_4UMMA5MajorELSP_0EEESQ_NSN_INSO_7ScaleInELSR_0EEESS_EEEEEENS4_6LayoutISC_NS5_IJNSA_ILi0EEESW_SW_EEEEENS5_IJNS4_10UnderscoreESZ_SZ_EEEEENS4_13SM90_TMA_LOADENS4_14ComposedLayoutINS4_7SwizzleILi2ELi4ELi3EEENS4_18smem_ptr_flag_bitsILi8EEENSV_INS5_IJNSA_ILi8EEESE_EEENS5_IJSE_SB_EEEEEEEvNS4_8identityES12_S1C_vS1D_EENS_8epilogue10collective18CollectiveEpilogueINS1F_23Sm100TmaWarpSpecializedILi1ELi1ELi8ELb0ELb0EEEJSG_NS5_IJNSV_ISE_SB_EENSV_ISF_SB_EEEEESH_SI_SH_SI_NS1F_6fusion15FusionCallbacksIS1J_NS1N_17LinearCombinationISH_fSH_fLNS_15FloatRoundStyleE2EEESG_S1M_JEEENS4_5SM1004TMEM4LOAD25SM100_TMEM_LOAD_16dp32b8xES12_NS13_INS14_ILi0ELi4ELi3EEES17_NSV_INS5_IJS18_SF_EEENS5_IJSF_SB_EEEEEEENS4_39AutoVectorizingCopyWithAssumedAlignmentILi128EEENS4_14SM90_TMA_STOREES21_S23_S23_EEEvvEEEEvNT_6ParamsE) ;  /* 0xffffff7402507950 */ /* 0x000fea0003c3ffff */
        .weak           $__internal_1_$__cuda_sm10x_tcgen05_guardrail_trap_phase_invalid_during_alloc
        .type           $__internal_1_$__cuda_sm10x_tcgen05_guardrail_trap_phase_invalid_during_alloc,@function
        .size           $__internal_1_$__cuda_sm10x_tcgen05_guardrail_trap_phase_invalid_during_alloc,($__internal_2_$__cuda_sm10x_tcgen05_guardrail_trap_unallocated_columns_being_dealloced - $__internal_1_$__cuda_sm10x_tcgen05_guardrail_trap_phase_invalid_during_alloc)
$__internal_1_$__cuda_sm10x_tcgen05_guardrail_trap_phase_invalid_during_alloc:
[----:B------:R-:W-:Y:S05]  /*8ac0*/  BPT.TRAP 0x1 ;  /* 0x000000040000795c */ /* 0x000fea0000300000 */
[----:B------:R-:W-:-:S04]  /*8ad0*/  MOV R3, 0x0 ;  /* 0x0000000000037802 */ /* 0x000fc80000000f00 */
[----:B------:R-:W-:Y:S05]  /*8ae0*/  RET.REL.NODEC R2 `(_ZN7cutlass13device_kernelINS_4gemm6kernel13GemmUniversalIN4cute5tupleIJiiiiEEENS1_10collective13CollectiveMmaINS1_35MainloopSm100TmaUmmaWarpSpecializedILi44ELi2ELi4ENS5_IJNS4_1CILi1EEESB_SB_EEEEENS5_IJNSA_ILi64EEENSA_ILi16EEESE_EEENS_12float_e4m3_tENS5_IJlSB_lEEESH_SI_NS4_8TiledMMAINS4_8MMA_AtomIJNS4_10MMA_TraitsINS4_19SM100_MMA_F8F6F4_SSEJSH_SH_fSE_SF_NS4_17integral_constantINS4_4UMMA5MajorELSP_0EEESQ_NSN_INSO_7ScaleInELSR_0EEESS_EEEEEENS4_6LayoutISC_NS5_IJNSA_ILi0EEESW_SW_EEEEENS5_IJNS4_10UnderscoreESZ_SZ_EEEEENS4_13SM90_TMA_LOADENS4_14ComposedLayoutINS4_7SwizzleILi2ELi4ELi3EEENS4_18smem_ptr_flag_bitsILi8EEENSV_INS5_IJNSA_ILi8EEESE_EEENS5_IJSE_SB_EEEEEEEvNS4_8identityES12_S1C_vS1D_EENS_8epilogue10collective18CollectiveEpilogueINS1F_23Sm100TmaWarpSpecializedILi1ELi1ELi8ELb0ELb0EEEJSG_NS5_IJNSV_ISE_SB_EENSV_ISF_SB_EEEEESH_SI_SH_SI_NS1F_6fusion15FusionCallbacksIS1J_NS1N_17LinearCombinationISH_fSH_fLNS_15FloatRoundStyleE2EEESG_S1M_JEEENS4_5SM1004TMEM4LOAD25SM100_TMEM_LOAD_16dp32b8xES12_NS13_INS14_ILi0ELi4ELi3EEES17_NSV_INS5_IJS18_SF_EEENS5_IJSF_SB_EEEEEEENS4_39AutoVectorizingCopyWithAssumedAlignmentILi128EEENS4_14SM90_TMA_STOREES21_S23_S23_EEEvvEEEEvNT_6ParamsE) ;  /* 0xffffff7402447950 */ /* 0x000fea0003c3ffff */
        .weak           $__internal_2_$__cuda_sm10x_tcgen05_guardrail_trap_unallocated_columns_being_dealloced
        .type           $__internal_2_$__cuda_sm10x_tcgen05_guardrail_trap_unallocated_columns_being_dealloced,@function
        .size           $__internal_2_$__cuda_sm10x_tcgen05_guardrail_trap_unallocated_columns_being_dealloced,(.L_x_246 - $__internal_2_$__cuda_sm10x_tcgen05_guardrail_trap_unallocated_columns_being_dealloced)
$__internal_2_$__cuda_sm10x_tcgen05_guardrail_trap_unallocated_columns_being_dealloced:
[----:B------:R-:W-:Y:S05]  /*8af0*/  BPT.TRAP 0x1 ;  /* 0x000000040000795c */ /* 0x000fea0000300000 */
[----:B------:R-:W-:-:S04]  /*8b00*/  HFMA2 R3, -RZ, RZ, 0, 0 ;  /* 0x00000000ff037431 */ /* 0x000fc800000001ff */
[----:B------:R-:W-:Y:S05]  /*8b10*/  RET.REL.NODEC R2 `(_ZN7cutlass13device_kernelINS_4gemm6kernel13GemmUniversalIN4cute5tupleIJiiiiEEENS1_10collective13CollectiveMmaINS1_35MainloopSm100TmaUmmaWarpSpecializedILi44ELi2ELi4ENS5_IJNS4_1CILi1EEESB_SB_EEEEENS5_IJNSA_ILi64EEENSA_ILi16EEESE_EEENS_12float_e4m3_tENS5_IJlSB_lEEESH_SI_NS4_8TiledMMAINS4_8MMA_AtomIJNS4_10MMA_TraitsINS4_19SM100_MMA_F8F6F4_SSEJSH_SH_fSE_SF_NS4_17integral_constantINS4_4UMMA5MajorELSP_0EEESQ_NSN_INSO_7ScaleInELSR_0EEESS_EEEEEENS4_6LayoutISC_NS5_IJNSA_ILi0EEESW_SW_EEEEENS5_IJNS4_10UnderscoreESZ_SZ_EEEEENS4_13SM90_TMA_LOADENS4_14ComposedLayoutINS4_7SwizzleILi2ELi4ELi3EEENS4_18smem_ptr_flag_bitsILi8EEENSV_INS5_IJNSA_ILi8EEESE_EEENS5_IJSE_SB_EEEEEEEvNS4_8identityES12_S1C_vS1D_EENS_8epilogue10collective18CollectiveEpilogueINS1F_23Sm100TmaWarpSpecializedILi1ELi1ELi8ELb0ELb0EEEJSG_NS5_IJNSV_ISE_SB_EENSV_ISF_SB_EEEEESH_SI_SH_SI_NS1F_6fusion15FusionCallbacksIS1J_NS1N_17LinearCombinationISH_fSH_fLNS_15FloatRoundStyleE2EEESG_S1M_JEEENS4_5SM1004TMEM4LOAD25SM100_TMEM_LOAD_16dp32b8xES12_NS13_INS14_ILi0ELi4ELi3EEES17_NSV_INS5_IJS18_SF_EEENS5_IJSF_SB_EEEEEEENS4_39AutoVectorizingCopyWithAssumedAlignmentILi128EEENS4_14SM90_TMA_STOREES21_S23_S23_EEEvvEEEEvNT_6ParamsE) ;  /* 0xffffff7402387950 */ /* 0x000fea0003c3ffff */
.L_x_245:
[----:B------:R-:W-:-:S00]  /*8b20*/  BRA `(.L_x_245) ;  /* 0xfffffffc00fc7947 */ /* 0x000fc0000383ffff */
[----:B------:R-:W-:-:S00]  /*8b30*/  NOP ;  /* 0x0000000000007918 */ /* 0x000fc00000000000 */
        /* <DEDUP_REMOVED lines=12> */
.L_x_246:


//--------------------- .nv.global.init           --------------------------
	.section	.nv.global.init,"aw",@progbits
.nv.global.init:
	.type		$str$26,@object
	.size		$str$26,($str$25 - $str$26)
$str$26:
        /*0000*/ 	.byte	0x2f, 0x74, 0x6d, 0x70, 0x2f, 0x63, 0x75, 0x74, 0x6c, 0x61, 0x73, 0x73, 0x5f, 0x73, 0x77, 0x65
        /*0010*/ 	.byte	0x65, 0x70, 0x5f, 0x73, 0x72, 0x63, 0x2f, 0x69, 0x6e, 0x63, 0x6c, 0x75, 0x64, 0x65, 0x2f, 0x63
        /*0020*/ 	.byte	0x75, 0x74, 0x65, 0x2f, 0x61, 0x74, 0x6f, 0x6d, 0x2f, 0x63, 0x6f, 0x70, 0x79, 0x5f, 0x74, 0x72
        /*0030*/ 	.byte	0x61, 0x69, 0x74, 0x73, 0x5f, 0x73, 0x6d, 0x31, 0x30, 0x30, 0x2e, 0x68, 0x70, 0x70, 0x00
	.type		$str$25,@object
	.size		$str$25,(__unnamed_1 - $str$25)
$str$25:
        /*003f*/ 	.byte	0x28, 0x28, 0x75, 0x69, 0x6e, 0x74, 0x33, 0x32, 0x5f, 0x74, 0x28, 0x74, 0x68, 0x72, 0x65, 0x61
        /*004f*/ 	.byte	0x64, 0x49, 0x64, 0x78, 0x2e, 0x78, 0x29, 0x20, 0x2f, 0x20, 0x33, 0x32, 0x29, 0x20, 0x25, 0x20
        /*005f*/ 	.byte	0x34, 0x29, 0x20, 0x3d, 0x3d, 0x20, 0x28, 0x28, 0x28, 0x74, 0x6d, 0x65, 0x6d, 0x5f, 0x61, 0x64
        /*006f*/ 	.byte	0x64, 0x72, 0x20, 0x3e, 0x3e, 0x20, 0x31, 0x36, 0x29, 0x20, 0x2f, 0x20, 0x33, 0x32, 0x29, 0x20
        /*007f*/ 	.byte	0x25, 0x20, 0x34, 0x29, 0x00
	.type		__unnamed_1,@object
	.size		__unnamed_1,(.L_1 - __unnamed_1)
__unnamed_1:
        /*0084*/ 	.byte	0x63, 0x6f, 0x6e, 0x73, 0x74, 0x65, 0x78, 0x70, 0x72, 0x20, 0x76, 0x6f, 0x69, 0x64, 0x20, 0x63
        /* <DEDUP_REMOVED lines=36> */
        /*02d4*/ 	.byte	0x3c, 0x30, 0x3e, 0x3e, 0x3e, 0x3e, 0x5d, 0x00
.L_1:


//--------------------- .nv.shared._ZN7cutlass13device_kernelINS_4gemm6kernel13GemmUniversalIN4cute5tupleIJiiiiEEENS1_10collective13CollectiveMmaINS1_35MainloopSm100TmaUmmaWarpSpecializedILi44ELi2ELi4ENS5_IJNS4_1CILi1EEESB_SB_EEEEENS5_IJNSA_ILi64EEENSA_ILi16EEESE_EEENS_12float_e4m3_tENS5_IJlSB_lEEESH_SI_NS4_8TiledMMAINS4_8MMA_AtomIJNS4_10MMA_TraitsINS4_19SM100_MMA_F8F6F4_SSEJSH_SH_fSE_SF_NS4_17integral_constantINS4_4UMMA5MajorELSP_0EEESQ_NSN_INSO_7ScaleInELSR_0EEESS_EEEEEENS4_6LayoutISC_NS5_IJNSA_ILi0EEESW_SW_EEEEENS5_IJNS4_10UnderscoreESZ_SZ_EEEEENS4_13SM90_TMA_LOADENS4_14ComposedLayoutINS4_7SwizzleILi2ELi4ELi3EEENS4_18smem_ptr_flag_bitsILi8EEENSV_INS5_IJNSA_ILi8EEESE_EEENS5_IJSE_SB_EEEEEEEvNS4_8identityES12_S1C_vS1D_EENS_8epilogue10collective18CollectiveEpilogueINS1F_23Sm100TmaWarpSpecializedILi1ELi1ELi8ELb0ELb0EEEJSG_NS5_IJNSV_ISE_SB_EENSV_ISF_SB_EEEEESH_SI_SH_SI_NS1F_6fusion15FusionCallbacksIS1J_NS1N_17LinearCombinationISH_fSH_fLNS_15FloatRoundStyleE2EEESG_S1M_JEEENS4_5SM1004TMEM4LOAD25SM100_TMEM_LOAD_16dp32b8xES12_NS13_INS14_ILi0ELi4ELi3EEES17_NSV_INS5_IJS18_SF_EEENS5_IJSF_SB_EEEEEEENS4_39AutoVectorizingCopyWithAssumedAlignmentILi128EEENS4_14SM90_TMA_STOREES21_S23_S23_EEEvvEEEEvNT_6ParamsE --------------------------
	.section	.nv.shared._ZN7cutlass13device_kernelINS_4gemm6kernel13GemmUniversalIN4cute5tupleIJiiiiEEENS1_10collective13CollectiveMmaINS1_35MainloopSm100TmaUmmaWarpSpecializedILi44ELi2ELi4ENS5_IJNS4_1CILi1EEESB_SB_EEEEENS5_IJNSA_ILi64EEENSA_ILi16EEESE_EEENS_12float_e4m3_tENS5_IJlSB_lEEESH_SI_NS4_8TiledMMAINS4_8MMA_AtomIJNS4_10MMA_TraitsINS4_19SM100_MMA_F8F6F4_SSEJSH_SH_fSE_SF_NS4_17integral_constantINS4_4UMMA5MajorELSP_0EEESQ_NSN_INSO_7ScaleInELSR_0EEESS_EEEEEENS4_6LayoutISC_NS5_IJNSA_ILi0EEESW_SW_EEEEENS5_IJNS4_10UnderscoreESZ_SZ_EEEEENS4_13SM90_TMA_LOADENS4_14ComposedLayoutINS4_7SwizzleILi2ELi4ELi3EEENS4_18smem_ptr_flag_bitsILi8EEENSV_INS5_IJNSA_ILi8EEESE_EEENS5_IJSE_SB_EEEEEEEvNS4_8identityES12_S1C_vS1D_EENS_8epilogue10collective18CollectiveEpilogueINS1F_23Sm100TmaWarpSpecializedILi1ELi1ELi8ELb0ELb0EEEJSG_NS5_IJNSV_ISE_SB_EENSV_ISF_SB_EEEEESH_SI_SH_SI_NS1F_6fusion15FusionCallbacksIS1J_NS1N_17LinearCombinationISH_fSH_fLNS_15FloatRoundStyleE2EEESG_S1M_JEEENS4_5SM1004TMEM4LOAD25SM100_TMEM_LOAD_16dp32b8xES12_NS13_INS14_ILi0ELi4ELi3EEES17_NSV_INS5_IJS18_SF_EEENS5_IJSF_SB_EEEEEEENS4_39AutoVectorizingCopyWithAssumedAlignmentILi128EEENS4_14SM90_TMA_STOREES21_S23_S23_EEEvvEEEEvNT_6ParamsE,"aw",@nobits
	.sectionflags	@""
	.align	16
	.zero		1024


//--------------------- .nv.shared.reserved.0     --------------------------
	.section	.nv.shared.reserved.0,"aw",@nobits
	.weak		__nv_reservedSMEM_offset_0_alias
	.size		__nv_reservedSMEM_offset_0_alias, 0, 64
	.other		__nv_reservedSMEM_offset_0_alias,@"STO_CUDA_RESERVED_SHARED STV_DEFAULT"
__nv_reservedSMEM_offset_0_alias:
	.zero		0
.nv.shared.reserved.0:
	.zero		64
	.weak		__nv_reservedSMEM_tcgen05_partition
	.type		__nv_reservedSMEM_tcgen05_partition,@object
	.size		__nv_reservedSMEM_tcgen05_partition,(.L_0 - __nv_reservedSMEM_tcgen05_partition)
__nv_reservedSMEM_tcgen05_partition:
	.zero		32
.L_0:


//--------------------- .nv.global                --------------------------
	.section	.nv.global,"aw",@nobits
.nv.global:
	.type		_ZN40_INTERNAL_11f2c9ec_4_k_cu_f6f2cb84_171234cute1_E,@object
	.size		_ZN40_INTERNAL_11f2c9ec_4_k_cu_f6f2cb84_171234cute1_E,(_ZN40_INTERNAL_11f2c9ec_4_k_cu_f6f2cb84_171234cuda3std3__45__cpo6cbeginE - _ZN40_INTERNAL_11f2c9ec_4_k_cu_f6f2cb84_171234cute1_E)
_ZN40_INTERNAL_11f2c9ec_4_k_cu_f6f2cb84_171234cute1_E:
	.zero		1
	.type		_ZN40_INTERNAL_11f2c9ec_4_k_cu_f6f2cb84_171234cuda3std3__45__cpo6cbeginE,@object
	.size		_ZN40_INTERNAL_11f2c9ec_4_k_cu_f6f2cb84_171234cuda3std3__45__cpo6cbeginE,(_ZN40_INTERNAL_11f2c9ec_4_k_cu_f6f2cb84_171234cuda3std3__48in_placeE - _ZN40_INTERNAL_11f2c9ec_4_k_cu_f6f2cb84_171234cuda3std3__45__cpo6cbeginE)
_ZN40_INTERNAL_11f2c9ec_4_k_cu_f6f2cb84_171234cuda3std3__45__cpo6cbeginE:
	.zero		1
	.type		_ZN40_INTERNAL_11f2c9ec_4_k_cu_f6f2cb84_171234cuda3std3__48in_placeE,@object
	.size		_ZN40_INTERNAL_11f2c9ec_4_k_cu_f6f2cb84_171234cuda3std3__48in_placeE,(_ZN40_INTERNAL_11f2c9ec_4_k_cu_f6f2cb84_171234cuda3std6ranges3__45__cpo9iter_moveE - _ZN40_INTERNAL_11f2c9ec_4_k_cu_f6f2cb84_171234cuda3std3__48in_placeE)
_ZN40_INTERNAL_11f2c9ec_4_k_cu_f6f2cb84_171234cuda3std3__48in_placeE:
	.zero		1
	.type		_ZN40_INTERNAL_11f2c9ec_4_k_cu_f6f2cb84_171234cuda3std6ranges3__45__cpo9iter_moveE,@object
	.size		_ZN40_INTERNAL_11f2c9ec_4_k_cu_f6f2cb84_171234cuda3std6ranges3__45__cpo9iter_moveE,(_ZN40_INTERNAL_11f2c9ec_4_k_cu_f6f2cb84_171234cuda3std3__45__cpo5beginE - _ZN40_INTERNAL_11f2c9ec_4_k_cu_f6f2cb84_171234cuda3std6ranges3__45__cpo9iter_moveE)
_ZN40_INTERNAL_11f2c9ec_4_k_cu_f6f2cb84_171234cuda3std6ranges3__45__cpo9iter_moveE:
	.zero		1
	.type		_ZN40_INTERNAL_11f2c9ec_4_k_cu_f6f2cb84_171234cuda3std3__45__cpo5beginE,@object
	.size		_ZN40_INTERNAL_11f2c9ec_4_k_cu_f6f2cb84_171234cuda3std3__45__cpo5beginE,(_ZN40_INTERNAL_11f2c9ec_4_k_cu_f6f2cb84_171234cuda3std3__442_GLOBAL__N__11f2c9ec_4_k_cu_f6f2cb84_171236ignoreE - _ZN40_INTERNAL_11f2c9ec_4_k_cu_f6f2cb84_171234cuda3std3__45__cpo5beginE)
_ZN40_INTERNAL_11f2c9ec_4_k_cu_f6f2cb84_171234cuda3std3__45__cpo5beginE:
	.zero		1
	.type		_ZN40_INTERNAL_11f2c9ec_4_k_cu_f6f2cb84_171234cuda3std3__442_GLOBAL__N__11f2c9ec_4_k_cu_f6f2cb84_171236ignoreE,@object
	.size		_ZN40_INTERNAL_11f2c9ec_4_k_cu_f6f2cb84_171234cuda3std3__442_GLOBAL__N__11f2c9ec_4_k_cu_f6f2cb84_171236ignoreE,(_ZN40_INTERNAL_11f2c9ec_4_k_cu_f6f2cb84_171234cute7productE - _ZN40_INTERNAL_11f2c9ec_4_k_cu_f6f2cb84_171234cuda3std3__442_GLOBAL__N__11f2c9ec_4_k_cu_f6f2cb84_171236ignoreE)
_ZN40_INTERNAL_11f2c9ec_4_k_cu_f6f2cb84_171234cuda3std3__442_GLOBAL__N__11f2c9ec_4_k_cu_f6f2cb84_171236ignoreE:
	.zero		1
	.type		_ZN40_INTERNAL_11f2c9ec_4_k_cu_f6f2cb84_171234cute7productE,@object
	.size		_ZN40_INTERNAL_11f2c9ec_4_k_cu_f6f2cb84_171234cute7productE,(_ZN40_INTERNAL_11f2c9ec_4_k_cu_f6f2cb84_171234cuda3std3__45__cpo3endE - _ZN40_INTERNAL_11f2c9ec_4_k_cu_f6f2cb84_171234cute7productE)
_ZN40_INTERNAL_11f2c9ec_4_k_cu_f6f2cb84_171234cute7productE:
	.zero		1
	.type		_ZN40_INTERNAL_11f2c9ec_4_k_cu_f6f2cb84_171234cuda3std3__45__cpo3endE,@object
	.size		_ZN40_INTERNAL_11f2c9ec_4_k_cu_f6f2cb84_171234cuda3std3__45__cpo3endE,(_ZN40_INTERNAL_11f2c9ec_4_k_cu_f6f2cb84_171234cuda3std3__419piecewise_constructE - _ZN40_INTERNAL_11f2c9ec_4_k_cu_f6f2cb84_171234cuda3std3__45__cpo3endE)
_ZN40_INTERNAL_11f2c9ec_4_k_cu_f6f2cb84_171234cuda3std3__45__cpo3endE:
	.zero		1
	.type		_ZN40_INTERNAL_11f2c9ec_4_k_cu_f6f2cb84_171234cuda3std3__419piecewise_constructE,@object
	.size		_ZN40_INTERNAL_11f2c9ec_4_k_cu_f6f2cb84_171234cuda3std3__419piecewise_constructE,(_ZN40_INTERNAL_11f2c9ec_4_k_cu_f6f2cb84_171234cuda3std3__45__cpo4cendE - _ZN40_INTERNAL_11f2c9ec_4_k_cu_f6f2cb84_171234cuda3std3__419piecewise_constructE)
_ZN40_INTERNAL_11f2c9ec_4_k_cu_f6f2cb84_171234cuda3std3__419piecewise_constructE:
	.zero		1
	.type		_ZN40_INTERNAL_11f2c9ec_4_k_cu_f6f2cb84_171234cuda3std3__45__cpo4cendE,@object
	.size		_ZN40_INTERNAL_11f2c9ec_4_k_cu_f6f2cb84_171234cuda3std3__45__cpo4cendE,(_ZN40_INTERNAL_11f2c9ec_4_k_cu_f6f2cb84_171234cuda3std6ranges3__45__cpo4swapE - _ZN40_INTERNAL_11f2c9ec_4_k_cu_f6f2cb84_171234cuda3std3__45__cpo4cendE)
_ZN40_INTERNAL_11f2c9ec_4_k_cu_f6f2cb84_171234cuda3std3__45__cpo4cendE:
	.zero		1
	.type		_ZN40_INTERNAL_11f2c9ec_4_k_cu_f6f2cb84_171234cuda3std6ranges3__45__cpo4swapE,@object
	.size		_ZN40_INTERNAL_11f2c9ec_4_k_cu_f6f2cb84_171234cuda3std6ranges3__45__cpo4swapE,(.L_9 - _ZN40_INTERNAL_11f2c9ec_4_k_cu_f6f2cb84_171234cuda3std6ranges3__45__cpo4swapE)
_ZN40_INTERNAL_11f2c9ec_4_k_cu_f6f2cb84_171234cuda3std6ranges3__45__cpo4swapE:
	.zero		1
.L_9:


//--------------------- .nv.constant0._ZN7cutlass13device_kernelINS_4gemm6kernel13GemmUniversalIN4cute5tupleIJiiiiEEENS1_10collective13CollectiveMmaINS1_35MainloopSm100TmaUmmaWarpSpecializedILi44ELi2ELi4ENS5_IJNS4_1CILi1EEESB_SB_EEEEENS5_IJNSA_ILi64EEENSA_ILi16EEESE_EEENS_12float_e4m3_tENS5_IJlSB_lEEESH_SI_NS4_8TiledMMAINS4_8MMA_AtomIJNS4_10MMA_TraitsINS4_19SM100_MMA_F8F6F4_SSEJSH_SH_fSE_SF_NS4_17integral_constantINS4_4UMMA5MajorELSP_0EEESQ_NSN_INSO_7ScaleInELSR_0EEESS_EEEEEENS4_6LayoutISC_NS5_IJNSA_ILi0EEESW_SW_EEEEENS5_IJNS4_10UnderscoreESZ_SZ_EEEEENS4_13SM90_TMA_LOADENS4_14ComposedLayoutINS4_7SwizzleILi2ELi4ELi3EEENS4_18smem_ptr_flag_bitsILi8EEENSV_INS5_IJNSA_ILi8EEESE_EEENS5_IJSE_SB_EEEEEEEvNS4_8identityES12_S1C_vS1D_EENS_8epilogue10collective18CollectiveEpilogueINS1F_23Sm100TmaWarpSpecializedILi1ELi1ELi8ELb0ELb0EEEJSG_NS5_IJNSV_ISE_SB_EENSV_ISF_SB_EEEEESH_SI_SH_SI_NS1F_6fusion15FusionCallbacksIS1J_NS1N_17LinearCombinationISH_fSH_fLNS_15FloatRoundStyleE2EEESG_S1M_JEEENS4_5SM1004TMEM4LOAD25SM100_TMEM_LOAD_16dp32b8xES12_NS13_INS14_ILi0ELi4ELi3EEES17_NSV_INS5_IJS18_SF_EEENS5_IJSF_SB_EEEEEEENS4_39AutoVectorizingCopyWithAssumedAlignmentILi128EEENS4_14SM90_TMA_STOREES21_S23_S23_EEEvvEEEEvNT_6ParamsE --------------------------
	.section	.nv.constant0._ZN7cutlass13device_kernelINS_4gemm6kernel13GemmUniversalIN4cute5tupleIJiiiiEEENS1_10collective13CollectiveMmaINS1_35MainloopSm100TmaUmmaWarpSpecializedILi44ELi2ELi4ENS5_IJNS4_1CILi1EEESB_SB_EEEEENS5_IJNSA_ILi64EEENSA_ILi16EEESE_EEENS_12float_e4m3_tENS5_IJlSB_lEEESH_SI_NS4_8TiledMMAINS4_8MMA_AtomIJNS4_10MMA_TraitsINS4_19SM100_MMA_F8F6F4_SSEJSH_SH_fSE_SF_NS4_17integral_constantINS4_4UMMA5MajorELSP_0EEESQ_NSN_INSO_7ScaleInELSR_0EEESS_EEEEEENS4_6LayoutISC_NS5_IJNSA_ILi0EEESW_SW_EEEEENS5_IJNS4_10UnderscoreESZ_SZ_EEEEENS4_13SM90_TMA_LOADENS4_14ComposedLayoutINS4_7SwizzleILi2ELi4ELi3EEENS4_18smem_ptr_flag_bitsILi8EEENSV_INS5_IJNSA_ILi8EEESE_EEENS5_IJSE_SB_EEEEEEEvNS4_8identityES12_S1C_vS1D_EENS_8epilogue10collective18CollectiveEpilogueINS1F_23Sm100TmaWarpSpecializedILi1ELi1ELi8ELb0ELb0EEEJSG_NS5_IJNSV_ISE_SB_EENSV_ISF_SB_EEEEESH_SI_SH_SI_NS1F_6fusion15FusionCallbacksIS1J_NS1N_17LinearCombinationISH_fSH_fLNS_15FloatRoundStyleE2EEESG_S1M_JEEENS4_5SM1004TMEM4LOAD25SM100_TMEM_LOAD_16dp32b8xES12_NS13_INS14_ILi0ELi4ELi3EEES17_NSV_INS5_IJS18_SF_EEENS5_IJSF_SB_EEEEEEENS4_39AutoVectorizingCopyWithAssumedAlignmentILi128EEENS4_14SM90_TMA_STOREES21_S23_S23_EEEvvEEEEvNT_6ParamsE,"a",@progbits
	.sectionflags	@""
	.align	4
.nv.constant0._ZN7cutlass13device_kernelINS_4gemm6kernel13GemmUniversalIN4cute5tupleIJiiiiEEENS1_10collective13CollectiveMmaINS1_35MainloopSm100TmaUmmaWarpSpecializedILi44ELi2ELi4ENS5_IJNS4_1CILi1EEESB_SB_EEEEENS5_IJNSA_ILi64EEENSA_ILi16EEESE_EEENS_12float_e4m3_tENS5_IJlSB_lEEESH_SI_NS4_8TiledMMAINS4_8MMA_AtomIJNS4_10MMA_TraitsINS4_19SM100_MMA_F8F6F4_SSEJSH_SH_fSE_SF_NS4_17integral_constantINS4_4UMMA5MajorELSP_0EEESQ_NSN_INSO_7ScaleInELSR_0EEESS_EEEEEENS4_6LayoutISC_NS5_IJNSA_ILi0EEESW_SW_EEEEENS5_IJNS4_10UnderscoreESZ_SZ_EEEEENS4_13SM90_TMA_LOADENS4_14ComposedLayoutINS4_7SwizzleILi2ELi4ELi3EEENS4_18smem_ptr_flag_bitsILi8EEENSV_INS5_IJNSA_ILi8EEESE_EEENS5_IJSE_SB_EEEEEEEvNS4_8identityES12_S1C_vS1D_EENS_8epilogue10collective18CollectiveEpilogueINS1F_23Sm100TmaWarpSpecializedILi1ELi1ELi8ELb0ELb0EEEJSG_NS5_IJNSV_ISE_SB_EENSV_ISF_SB_EEEEESH_SI_SH_SI_NS1F_6fusion15FusionCallbacksIS1J_NS1N_17LinearCombinationISH_fSH_fLNS_15FloatRoundStyleE2EEESG_S1M_JEEENS4_5SM1004TMEM4LOAD25SM100_TMEM_LOAD_16dp32b8xES12_NS13_INS14_ILi0ELi4ELi3EEES17_NSV_INS5_IJS18_SF_EEENS5_IJSF_SB_EEEEEEENS4_39AutoVectorizingCopyWithAssumedAlignmentILi128EEENS4_14SM90_TMA_STOREES21_S23_S23_EEEvvEEEEvNT_6ParamsE:
	.zero		2944


//--------------------- SYMBOLS --------------------------

	.type		.nv.reservedSmem.offset0,@object
	.size		.nv.reservedSmem.offset0,0x4
	.type		.nv.reservedSmem.cap,@object
	.size		.nv.reservedSmem.cap,0x4
	.type		__assertfail,@function
